// auto-generated by cutlass_sweep.gemm — config: {"arch": "sm_90", "cluster_m": 2, "cluster_n": 1, "dtype": "bf16", "dtype_b": "bf16", "layout": "nt", "stages": 0, "tile_k": 256, "tile_m": 64, "tile_n": 112}
#include "cutlass/cutlass.h"
#include "cutlass/gemm/collective/collective_builder.hpp"
#include "cutlass/gemm/device/gemm_universal_adapter.h"
#include "cutlass/gemm/kernel/gemm_universal.hpp"
#include "cutlass/epilogue/collective/collective_builder.hpp"

using ElemA = cutlass::bfloat16_t;
using ElemB = cutlass::bfloat16_t;
using ElemCD = cutlass::bfloat16_t;
using Acc  = float;
using TileShape    = cute::Shape<cute::_64, cute::_112, cute::_256>;
using ClusterShape = cute::Shape<cute::_2, cute::_1, cute::_1>;

using CollectiveEpilogue = typename cutlass::epilogue::collective::CollectiveBuilder<
    cutlass::arch::Sm90, cutlass::arch::OpClassTensorOp,
    TileShape, ClusterShape,
    cutlass::epilogue::collective::EpilogueTileAuto,
    Acc, Acc,
    ElemCD, cutlass::layout::RowMajor, 128 / cutlass::sizeof_bits<ElemCD>::value,
    ElemCD, cutlass::layout::RowMajor, 128 / cutlass::sizeof_bits<ElemCD>::value,
    cutlass::epilogue::collective::EpilogueScheduleAuto
  >::CollectiveOp;

using CollectiveMainloop = typename cutlass::gemm::collective::CollectiveBuilder<
    cutlass::arch::Sm90, cutlass::arch::OpClassTensorOp,
    ElemA, cutlass::layout::RowMajor, 128 / cutlass::sizeof_bits<ElemA>::value,
    ElemB, cutlass::layout::ColumnMajor, 128 / cutlass::sizeof_bits<ElemB>::value,
    Acc,
    TileShape, ClusterShape,
    cutlass::gemm::collective::StageCountAutoCarveout<static_cast<int>(sizeof(typename CollectiveEpilogue::SharedStorage))>,
    cutlass::gemm::collective::KernelScheduleAuto
  >::CollectiveOp;

using GemmKernel = cutlass::gemm::kernel::GemmUniversal<
    cute::Shape<int,int,int,int>,
    CollectiveMainloop,
    CollectiveEpilogue
>;
using Gemm = cutlass::gemm::device::GemmUniversalAdapter<GemmKernel>;

// Force the device kernel symbol into the cubin without needing a host main.
auto* _anchor = &cutlass::device_kernel<GemmKernel>;


// ===== COMPILED SASS (sm_90a) =====

	.target	sm_90a

	.elftype	@"ET_EXEC"


//--------------------- .note.nv.tkinfo           --------------------------
	.section	.note.nv.tkinfo,"",@"SHT_NOTE"
	.sectionflags	@"SHF_NOTE_NV_TKINFO"
	.tkinfo
        /*0018*/ 	.word	0x00000002
        /*0030*/ 	.string	""
        /*0030*/ 	.string	"ptxas"
        /*0030*/ 	.string	"Cuda compilation tools, release 13.0, V13.0.88"
        /*0030*/ 	.string	"Build cuda_13.0.r13.0/compiler.36424714_0"
        /*0030*/ 	.string	"-arch sm_90a -m 64 "



//--------------------- .note.nv.cuinfo           --------------------------
	.section	.note.nv.cuinfo,"",@"SHT_NOTE"
	.sectionflags	@"SHF_NOTE_NV_CUINFO"
        /*0018*/ 	.short	0x0002
        /*001a*/ 	.short	0x005a
        /*001c*/ 	.short	0x0082
	.zero		2


//--------------------- .nv.info                  --------------------------
	.section	.nv.info,"",@"SHT_CUDA_INFO"
	.align	4


	//----- nvinfo : EIATTR_REGCOUNT
	.align		4
        /*0000*/ 	.byte	0x04, 0x2f
        /*0002*/ 	.short	(.L_15 - .L_14)
	.align		4
.L_14:
        /*0004*/ 	.word	index@(_ZN7cutlass13device_kernelINS_4gemm6kernel13GemmUniversalIN4cute5tupleIJiiiiEEENS1_10collective13CollectiveMmaINS1_34MainloopSm90TmaGmmaWarpSpecializedILi2ENS5_IJNS4_1CILi2EEENSA_ILi1EEESC_EEENS1_32KernelTmaWarpSpecializedPingpongEEENS5_IJNSA_ILi64EEENSA_ILi112EEENSA_ILi256EEEEEENS_10bfloat16_tENS5_IJlSC_lEEESK_SL_NS4_8TiledMMAINS4_8MMA_AtomIJNS4_4SM904GMMA27MMA_64x16x16_F32BF16BF16_SSILNSP_5MajorE0ELSR_0ELNSP_7ScaleInE1ELSS_1EEEEEENS4_6LayoutINS5_IJSC_SC_SC_EEENS5_IJNSA_ILi0EEESX_SX_EEEEENS5_IJNS4_10UnderscoreES10_S10_EEEEENS4_13SM90_TMA_LOADENS4_14ComposedLayoutINS4_7SwizzleILi3ELi4ELi3EEENS4_18smem_ptr_flag_bitsILi16EEENSV_INS5_IJNSA_ILi8EEESG_EEENS5_IJSG_SC_EEEEEEEvNS4_8identityENS4_23SM90_TMA_LOAD_MULTICASTES1D_vS1E_EENS_8epilogue10collective6detail29Sm90TmaWarpSpecializedAdapterINS1I_15DefaultEpilogueISK_SL_SL_NS1H_6thread17LinearCombinationISK_Li1EffLNS1M_9ScaleType4KindE0ELNS_15FloatRoundStyleE2ESK_EENS1_15EpilogueDefaultEEEEEvvEEEEvNT_6ParamsE)
        /*0008*/ 	.word	0x000000a8


	//----- nvinfo : EIATTR_FRAME_SIZE
	.align		4
.L_15:
        /*000c*/ 	.byte	0x04, 0x11
        /*000e*/ 	.short	(.L_17 - .L_16)
	.align		4
.L_16:
        /*0010*/ 	.word	index@(_ZN7cutlass13device_kernelINS_4gemm6kernel13GemmUniversalIN4cute5tupleIJiiiiEEENS1_10collective13CollectiveMmaINS1_34MainloopSm90TmaGmmaWarpSpecializedILi2ENS5_IJNS4_1CILi2EEENSA_ILi1EEESC_EEENS1_32KernelTmaWarpSpecializedPingpongEEENS5_IJNSA_ILi64EEENSA_ILi112EEENSA_ILi256EEEEEENS_10bfloat16_tENS5_IJlSC_lEEESK_SL_NS4_8TiledMMAINS4_8MMA_AtomIJNS4_4SM904GMMA27MMA_64x16x16_F32BF16BF16_SSILNSP_5MajorE0ELSR_0ELNSP_7ScaleInE1ELSS_1EEEEEENS4_6LayoutINS5_IJSC_SC_SC_EEENS5_IJNSA_ILi0EEESX_SX_EEEEENS5_IJNS4_10UnderscoreES10_S10_EEEEENS4_13SM90_TMA_LOADENS4_14ComposedLayoutINS4_7SwizzleILi3ELi4ELi3EEENS4_18smem_ptr_flag_bitsILi16EEENSV_INS5_IJNSA_ILi8EEESG_EEENS5_IJSG_SC_EEEEEEEvNS4_8identityENS4_23SM90_TMA_LOAD_MULTICASTES1D_vS1E_EENS_8epilogue10collective6detail29Sm90TmaWarpSpecializedAdapterINS1I_15DefaultEpilogueISK_SL_SL_NS1H_6thread17LinearCombinationISK_Li1EffLNS1M_9ScaleType4KindE0ELNS_15FloatRoundStyleE2ESK_EENS1_15EpilogueDefaultEEEEEvvEEEEvNT_6ParamsE)
        /*0014*/ 	.word	0x00000000


	//----- nvinfo : EIATTR_MIN_STACK_SIZE
	.align		4
.L_17:
        /*0018*/ 	.byte	0x04, 0x12
        /*001a*/ 	.short	(.L_19 - .L_18)
	.align		4
.L_18:
        /*001c*/ 	.word	index@(_ZN7cutlass13device_kernelINS_4gemm6kernel13GemmUniversalIN4cute5tupleIJiiiiEEENS1_10collective13CollectiveMmaINS1_34MainloopSm90TmaGmmaWarpSpecializedILi2ENS5_IJNS4_1CILi2EEENSA_ILi1EEESC_EEENS1_32KernelTmaWarpSpecializedPingpongEEENS5_IJNSA_ILi64EEENSA_ILi112EEENSA_ILi256EEEEEENS_10bfloat16_tENS5_IJlSC_lEEESK_SL_NS4_8TiledMMAINS4_8MMA_AtomIJNS4_4SM904GMMA27MMA_64x16x16_F32BF16BF16_SSILNSP_5MajorE0ELSR_0ELNSP_7ScaleInE1ELSS_1EEEEEENS4_6LayoutINS5_IJSC_SC_SC_EEENS5_IJNSA_ILi0EEESX_SX_EEEEENS5_IJNS4_10UnderscoreES10_S10_EEEEENS4_13SM90_TMA_LOADENS4_14ComposedLayoutINS4_7SwizzleILi3ELi4ELi3EEENS4_18smem_ptr_flag_bitsILi16EEENSV_INS5_IJNSA_ILi8EEESG_EEENS5_IJSG_SC_EEEEEEEvNS4_8identityENS4_23SM90_TMA_LOAD_MULTICASTES1D_vS1E_EENS_8epilogue10collective6detail29Sm90TmaWarpSpecializedAdapterINS1I_15DefaultEpilogueISK_SL_SL_NS1H_6thread17LinearCombinationISK_Li1EffLNS1M_9ScaleType4KindE0ELNS_15FloatRoundStyleE2ESK_EENS1_15EpilogueDefaultEEEEEvvEEEEvNT_6ParamsE)
        /*0020*/ 	.word	0x00000000
.L_19:


//--------------------- .nv.compat                --------------------------
	.section	.nv.compat,"",@"SHT_CUDA_COMPAT_INFO"
	.align	4
        /*0000*/ 	.byte	0x02, 0x09, 0x01, 0x00, 0x02, 0x02, 0x04, 0x00, 0x02, 0x05, 0x05, 0x00, 0x03, 0x07, 0x01, 0x01
        /*0010*/ 	.byte	0x02, 0x03, 0x01, 0x00, 0x02, 0x06, 0x01, 0x00, 0x04, 0x0b, 0x08, 0x00, 0x00, 0x00, 0x00, 0x00
        /*0020*/ 	.byte	0x00, 0x00, 0x00, 0x00


//--------------------- .nv.info._ZN7cutlass13device_kernelINS_4gemm6kernel13GemmUniversalIN4cute5tupleIJiiiiEEENS1_10collective13CollectiveMmaINS1_34MainloopSm90TmaGmmaWarpSpecializedILi2ENS5_IJNS4_1CILi2EEENSA_ILi1EEESC_EEENS1_32KernelTmaWarpSpecializedPingpongEEENS5_IJNSA_ILi64EEENSA_ILi112EEENSA_ILi256EEEEEENS_10bfloat16_tENS5_IJlSC_lEEESK_SL_NS4_8TiledMMAINS4_8MMA_AtomIJNS4_4SM904GMMA27MMA_64x16x16_F32BF16BF16_SSILNSP_5MajorE0ELSR_0ELNSP_7ScaleInE1ELSS_1EEEEEENS4_6LayoutINS5_IJSC_SC_SC_EEENS5_IJNSA_ILi0EEESX_SX_EEEEENS5_IJNS4_10UnderscoreES10_S10_EEEEENS4_13SM90_TMA_LOADENS4_14ComposedLayoutINS4_7SwizzleILi3ELi4ELi3EEENS4_18smem_ptr_flag_bitsILi16EEENSV_INS5_IJNSA_ILi8EEESG_EEENS5_IJSG_SC_EEEEEEEvNS4_8identityENS4_23SM90_TMA_LOAD_MULTICASTES1D_vS1E_EENS_8epilogue10collective6detail29Sm90TmaWarpSpecializedAdapterINS1I_15DefaultEpilogueISK_SL_SL_NS1H_6thread17LinearCombinationISK_Li1EffLNS1M_9ScaleType4KindE0ELNS_15FloatRoundStyleE2ESK_EENS1_15EpilogueDefaultEEEEEvvEEEEvNT_6ParamsE --------------------------
	.section	.nv.info._ZN7cutlass13device_kernelINS_4gemm6kernel13GemmUniversalIN4cute5tupleIJiiiiEEENS1_10collective13CollectiveMmaINS1_34MainloopSm90TmaGmmaWarpSpecializedILi2ENS5_IJNS4_1CILi2EEENSA_ILi1EEESC_EEENS1_32KernelTmaWarpSpecializedPingpongEEENS5_IJNSA_ILi64EEENSA_ILi112EEENSA_ILi256EEEEEENS_10bfloat16_tENS5_IJlSC_lEEESK_SL_NS4_8TiledMMAINS4_8MMA_AtomIJNS4_4SM904GMMA27MMA_64x16x16_F32BF16BF16_SSILNSP_5MajorE0ELSR_0ELNSP_7ScaleInE1ELSS_1EEEEEENS4_6LayoutINS5_IJSC_SC_SC_EEENS5_IJNSA_ILi0EEESX_SX_EEEEENS5_IJNS4_10UnderscoreES10_S10_EEEEENS4_13SM90_TMA_LOADENS4_14ComposedLayoutINS4_7SwizzleILi3ELi4ELi3EEENS4_18smem_ptr_flag_bitsILi16EEENSV_INS5_IJNSA_ILi8EEESG_EEENS5_IJSG_SC_EEEEEEEvNS4_8identityENS4_23SM90_TMA_LOAD_MULTICASTES1D_vS1E_EENS_8epilogue10collective6detail29Sm90TmaWarpSpecializedAdapterINS1I_15DefaultEpilogueISK_SL_SL_NS1H_6thread17LinearCombinationISK_Li1EffLNS1M_9ScaleType4KindE0ELNS_15FloatRoundStyleE2ESK_EENS1_15EpilogueDefaultEEEEEvvEEEEvNT_6ParamsE,"",@"SHT_CUDA_INFO"
	.sectionflags	@""
	.align	4


	//----- nvinfo : EIATTR_CUDA_API_VERSION
	.align		4
        /*0000*/ 	.byte	0x04, 0x37
        /*0002*/ 	.short	(.L_21 - .L_20)
.L_20:
        /*0004*/ 	.word	0x00000082


	//----- nvinfo : EIATTR_KPARAM_INFO
	.align		4
.L_21:
        /*0008*/ 	.byte	0x04, 0x17
        /*000a*/ 	.short	(.L_23 - .L_22)
.L_22:
        /*000c*/ 	.word	0x00000000
        /*0010*/ 	.short	0x0000
        /*0012*/ 	.short	0x0070
        /*0014*/ 	.byte	0x00, 0xf0, 0x01, 0x10


	//----- nvinfo : EIATTR_SPARSE_MMA_MASK
	.align		4
.L_23:
        /*0018*/ 	.byte	0x03, 0x50
        /*001a*/ 	.short	0x0000


	//----- nvinfo : EIATTR_MAXREG_COUNT
	.align		4
        /*001c*/ 	.byte	0x03, 0x1b
        /*001e*/ 	.short	0x00a8


	//----- nvinfo : EIATTR_NUM_BARRIERS
	.align		4
        /*0020*/ 	.byte	0x02, 0x4c
        /*0022*/ 	.byte	0x01
	.zero		1


	//----- nvinfo : EIATTR_EXTERNS
	.align		4
        /*0024*/ 	.byte	0x04, 0x0f
        /*0026*/ 	.short	(.L_25 - .L_24)


	//   ....[0]....
	.align		4
.L_24:
        /*0028*/ 	.word	index@(__assertfail)


	//----- nvinfo : EIATTR_MERCURY_ISA_VERSION
	.align		4
.L_25:
        /*002c*/ 	.byte	0x03, 0x5f
        /*002e*/ 	.short	0x0101


	//----- nvinfo : EIATTR_INT_WARP_WIDE_INSTR_OFFSETS
	.align		4
        /*0030*/ 	.byte	0x04, 0x31
        /*0032*/ 	.short	(.L_27 - .L_26)


	//   ....[0]....
.L_26:
        /*0034*/ 	.word	0x00000590


	//   ....[1]....
        /*0038*/ 	.word	0x000005d0


	//   ....[2]....
        /*003c*/ 	.word	0x00000660


	//   ....[3]....
        /*0040*/ 	.word	0x00000670


	//   ....[4]....
        /*0044*/ 	.word	0x00000690


	//   ....[5]....
        /*0048*/ 	.word	0x000006b0


	//   ....[6]....
        /*004c*/ 	.word	0x000007a0


	//   ....[7]....
        /*0050*/ 	.word	0x000007c0


	//   ....[8]....
        /*0054*/ 	.word	0x00007390


	//----- nvinfo : EIATTR_COOP_GROUP_MASK_REGIDS
	.align		4
.L_27:
        /*0058*/ 	.byte	0x04, 0x29
        /*005a*/ 	.short	(.L_29 - .L_28)


	//   ....[0]....
.L_28:
        /*005c*/ 	.word	0xffffffff


	//   ....[1]....
        /*0060*/ 	.word	0xffffffff


	//   ....[2]....
        /*0064*/ 	.word	0xffffffff


	//   ....[3]....
        /*0068*/ 	.word	0xffffffff


	//   ....[4]....
        /*006c*/ 	.word	0xffffffff


	//   ....[5]....
        /*0070*/ 	.word	0xffffffff


	//   ....[6]....
        /*0074*/ 	.word	0xffffffff


	//----- nvinfo : EIATTR_COOP_GROUP_INSTR_OFFSETS
	.align		4
.L_29:
        /*0078*/ 	.byte	0x04, 0x28
        /*007a*/ 	.short	(.L_31 - .L_30)


	//   ....[0]....
.L_30:
        /*007c*/ 	.word	0x00000060


	//   ....[1]....
        /*0080*/ 	.word	0x00000080


	//   ....[2]....
        /*0084*/ 	.word	0x00000180


	//   ....[3]....
        /*0088*/ 	.word	0x00000370


	//   ....[4]....
        /*008c*/ 	.word	0x000003c0


	//   ....[5]....
        /*0090*/ 	.word	0x000004b0


	//   ....[6]....
        /*0094*/ 	.word	0x00000940


	//----- nvinfo : EIATTR_REG_RECONFIG
	.align		4
.L_31:
        /*0098*/ 	.byte	0x01, 0x54
	.zero		2


	//----- nvinfo : EIATTR_SYSCALL_OFFSETS
	.align		4
        /*009c*/ 	.byte	0x04, 0x46
        /*009e*/ 	.short	(.L_33 - .L_32)


	//   ....[0]....
.L_32:
        /*00a0*/ 	.word	0x00001910


	//----- nvinfo : EIATTR_MBARRIER_INSTR_OFFSETS
	.align		4
.L_33:
        /*00a4*/ 	.byte	0x04, 0x39
        /*00a6*/ 	.short	(.L_35 - .L_34)


	//   ....[0]....
.L_34:
        /*00a8*/ 	.word	0x00000300
        /*00ac*/ 	.word	0x000000ff
        /*00b0*/ 	.word	0x00000000
        /*00b4*/ 	.short	0x0100
        /*00b6*/ 	.byte	0x07
	.zero		1


	//   ....[1]....
        /*00b8*/ 	.word	0x00000310
        /*00bc*/ 	.word	0x000000ff
        /*00c0*/ 	.word	0x00000010
        /*00c4*/ 	.short	0x0100
        /*00c6*/ 	.byte	0x07
	.zero		1


	//   ....[2]....
        /*00c8*/ 	.word	0x00000320
        /*00cc*/ 	.word	0x000000ff
        /*00d0*/ 	.word	0x00000008
        /*00d4*/ 	.short	0x0100
        /*00d6*/ 	.byte	0x07
	.zero		1


	//   ....[3]....
        /*00d8*/ 	.word	0x00000330
        /*00dc*/ 	.word	0x000000ff
        /*00e0*/ 	.word	0x00000018
        /*00e4*/ 	.short	0x0100
        /*00e6*/ 	.byte	0x07
	.zero		1


	//   ....[4]....
        /*00e8*/ 	.word	0x00000800
        /*00ec*/ 	.word	0x000000ff
        /*00f0*/ 	.word	0x00000050
        /*00f4*/ 	.short	0x0100
        /*00f6*/ 	.byte	0x0c
	.zero		1


	//   ....[5]....
        /*00f8*/ 	.word	0x00000850
        /*00fc*/ 	.word	0x000000ff
        /*0100*/ 	.word	0x00000058
        /*0104*/ 	.short	0x0100
        /*0106*/ 	.byte	0x0c
	.zero		1


	//   ....[6]....
        /*0108*/ 	.word	0x00000880
        /*010c*/ 	.word	0x000000ff
        /*0110*/ 	.word	0x00000030
        /*0114*/ 	.short	0x0100
        /*0116*/ 	.byte	0x0d
	.zero		1


	//   ....[7]....
        /*0118*/ 	.word	0x000008d0
        /*011c*/ 	.word	0x000000ff
        /*0120*/ 	.word	0x00000038
        /*0124*/ 	.short	0x0100
        /*0126*/ 	.byte	0x0d
	.zero		1


	//   ....[8]....
        /*0128*/ 	.word	0x000008e0
        /*012c*/ 	.word	0x000000ff
        /*0130*/ 	.word	0x00000040
        /*0134*/ 	.short	0x0100
        /*0136*/ 	.byte	0x0d
	.zero		1


	//   ....[9]....
        /*0138*/ 	.word	0x000008f0
        /*013c*/ 	.word	0x000000ff
        /*0140*/ 	.word	0x00000048
        /*0144*/ 	.short	0x0100
        /*0146*/ 	.byte	0x0d
	.zero		1


	//   ....[10]....
        /*0148*/ 	.word	0x000017f0
        /*014c*/ 	.word	0x00000055
        /*0150*/ 	.word	0x00000000
        /*0154*/ 	.short	0x010a
        /*0156*/ 	.byte	0x2a
	.zero		1


	//   ....[11]....
        /*0158*/ 	.word	0x000019a0
        /*015c*/ 	.word	0x00000003
        /*0160*/ 	.word	0x00000000
        /*0164*/ 	.short	0x010a
        /*0166*/ 	.byte	0x3f
	.zero		1


	//   ....[12]....
        /*0168*/ 	.word	0x000019e0
        /*016c*/ 	.word	0x00000003
        /*0170*/ 	.word	0x00000000
        /*0174*/ 	.short	0x010a
        /*0176*/ 	.byte	0x3f
	.zero		1


	//   ....[13]....
        /*0178*/ 	.word	0x00004620
        /*017c*/ 	.word	0x000000ff
        /*0180*/ 	.word	0x00000000
        /*0184*/ 	.short	0x010a
        /*0186*/ 	.byte	0x04
	.zero		1


	//   ....[14]....
        /*0188*/ 	.word	0x00004660
        /*018c*/ 	.word	0x000000ff
        /*0190*/ 	.word	0x00000000
        /*0194*/ 	.short	0x010a
        /*0196*/ 	.byte	0x04
	.zero		1


	//   ....[15]....
        /*0198*/ 	.word	0x00007210
        /*019c*/ 	.word	0x00000005
        /*01a0*/ 	.word	0x00000000
        /*01a4*/ 	.short	0x0101
        /*01a6*/ 	.byte	0x3f
	.zero		1


	//   ....[16]....
        /*01a8*/ 	.word	0x00007310
        /*01ac*/ 	.word	0x00000056
        /*01b0*/ 	.word	0x00000000
        /*01b4*/ 	.short	0x0101
        /*01b6*/ 	.byte	0x2b
	.zero		1


	//   ....[17]....
        /*01b8*/ 	.word	0x00007410
        /*01bc*/ 	.word	0x00000003
        /*01c0*/ 	.word	0x00000000
        /*01c4*/ 	.short	0x0101
        /*01c6*/ 	.byte	0x3f
	.zero		1


	//   ....[18]....
        /*01c8*/ 	.word	0x000074d0
        /*01cc*/ 	.word	0x00000055
        /*01d0*/ 	.word	0x00000010
        /*01d4*/ 	.short	0x010a
        /*01d6*/ 	.byte	0x2a
	.zero		1


	//   ....[19]....
        /*01d8*/ 	.word	0x0000b2d0
        /*01dc*/ 	.word	0x00000058
        /*01e0*/ 	.word	0x00000000
        /*01e4*/ 	.short	0x0101
        /*01e6*/ 	.byte	0x2b
	.zero		1


	//   ....[20]....
        /*01e8*/ 	.word	0x0000bce0
        /*01ec*/ 	.word	0x0000000a
        /*01f0*/ 	.word	0x00000010
        /*01f4*/ 	.short	0x010a
        /*01f6*/ 	.byte	0x3f
	.zero		1


	//   ....[21]....
        /*01f8*/ 	.word	0x0000c2d0
        /*01fc*/ 	.word	0x00000003
        /*0200*/ 	.word	0x00000058
        /*0204*/ 	.short	0x0101
        /*0206*/ 	.byte	0x3f
	.zero		1


	//   ....[22]....
        /*0208*/ 	.word	0x0000ca40
        /*020c*/ 	.word	0x00000007
        /*0210*/ 	.word	0x00000000
        /*0214*/ 	.short	0x010a
        /*0216*/ 	.byte	0x3f
	.zero		1


	//   ....[23]....
        /*0218*/ 	.word	0x0000cac0
        /*021c*/ 	.word	0x00000003
        /*0220*/ 	.word	0x00000000
        /*0224*/ 	.short	0x010a
        /*0226*/ 	.byte	0x3f
	.zero		1


	//   ....[24]....
        /*0228*/ 	.word	0x0000cb20
        /*022c*/ 	.word	0x00000057
        /*0230*/ 	.word	0x00000000
        /*0234*/ 	.short	0x010a
        /*0236*/ 	.byte	0x3f
	.zero		1


	//   ....[25]....
        /*0238*/ 	.word	0x0000cb70
        /*023c*/ 	.word	0x00000003
        /*0240*/ 	.word	0x00000000
        /*0244*/ 	.short	0x010a
        /*0246*/ 	.byte	0x3f
	.zero		1


	//   ....[26]....
        /*0248*/ 	.word	0x0000cbd0
        /*024c*/ 	.word	0x00000005
        /*0250*/ 	.word	0x00000000
        /*0254*/ 	.short	0x010a
        /*0256*/ 	.byte	0x3f
	.zero		1


	//   ....[27]....
        /*0258*/ 	.word	0x0000cc20
        /*025c*/ 	.word	0x00000057
        /*0260*/ 	.word	0x00000010
        /*0264*/ 	.short	0x010a
        /*0266*/ 	.byte	0x3f
	.zero		1


	//   ....[28]....
        /*0268*/ 	.word	0x0000ccf0
        /*026c*/ 	.word	0x0000000a
        /*0270*/ 	.word	0x00000010
        /*0274*/ 	.short	0x010a
        /*0276*/ 	.byte	0x3f
	.zero		1


	//   ....[29]....
        /*0278*/ 	.word	0x0000cdc0
        /*027c*/ 	.word	0x00000007
        /*0280*/ 	.word	0x00000000
        /*0284*/ 	.short	0x010a
        /*0286*/ 	.byte	0x3f
	.zero		1


	//----- nvinfo : EIATTR_NUM_MBARRIERS
	.align		4
.L_35:
        /*0288*/ 	.byte	0x03, 0x38
        /*028a*/ 	.short	0x000a


	//----- nvinfo : EIATTR_EXIT_INSTR_OFFSETS
	.align		4
        /*028c*/ 	.byte	0x04, 0x1c
        /*028e*/ 	.short	(.L_37 - .L_36)


	//   ....[0]....
.L_36:
        /*0290*/ 	.word	0x00001450


	//   ....[1]....
        /*0294*/ 	.word	0x000014b0


	//   ....[2]....
        /*0298*/ 	.word	0x0000b9e0


	//   ....[3]....
        /*029c*/ 	.word	0x0000ba10


	//   ....[4]....
        /*02a0*/ 	.word	0x0000cb10


	//----- nvinfo : EIATTR_MAX_THREADS
	.align		4
.L_37:
        /*02a4*/ 	.byte	0x04, 0x05
        /*02a6*/ 	.short	(.L_39 - .L_38)
.L_38:
        /*02a8*/ 	.word	0x00000180
        /*02ac*/ 	.word	0x00000001
        /*02b0*/ 	.word	0x00000001


	//----- nvinfo : EIATTR_CRS_STACK_SIZE
	.align		4
.L_39:
        /*02b4*/ 	.byte	0x04, 0x1e
        /*02b6*/ 	.short	(.L_41 - .L_40)
.L_40:
        /*02b8*/ 	.word	0x00000000


	//----- nvinfo : EIATTR_CBANK_PARAM_SIZE
	.align		4
.L_41:
        /*02bc*/ 	.byte	0x03, 0x19
        /*02be*/ 	.short	0x0470


	//----- nvinfo : EIATTR_PARAM_CBANK
	.align		4
        /*02c0*/ 	.byte	0x04, 0x0a
        /*02c2*/ 	.short	(.L_43 - .L_42)
	.align		4
.L_42:
        /*02c4*/ 	.word	index@(.nv.constant0._ZN7cutlass13device_kernelINS_4gemm6kernel13GemmUniversalIN4cute5tupleIJiiiiEEENS1_10collective13CollectiveMmaINS1_34MainloopSm90TmaGmmaWarpSpecializedILi2ENS5_IJNS4_1CILi2EEENSA_ILi1EEESC_EEENS1_32KernelTmaWarpSpecializedPingpongEEENS5_IJNSA_ILi64EEENSA_ILi112EEENSA_ILi256EEEEEENS_10bfloat16_tENS5_IJlSC_lEEESK_SL_NS4_8TiledMMAINS4_8MMA_AtomIJNS4_4SM904GMMA27MMA_64x16x16_F32BF16BF16_SSILNSP_5MajorE0ELSR_0ELNSP_7ScaleInE1ELSS_1EEEEEENS4_6LayoutINS5_IJSC_SC_SC_EEENS5_IJNSA_ILi0EEESX_SX_EEEEENS5_IJNS4_10UnderscoreES10_S10_EEEEENS4_13SM90_TMA_LOADENS4_14ComposedLayoutINS4_7SwizzleILi3ELi4ELi3EEENS4_18smem_ptr_flag_bitsILi16EEENSV_INS5_IJNSA_ILi8EEESG_EEENS5_IJSG_SC_EEEEEEEvNS4_8identityENS4_23SM90_TMA_LOAD_MULTICASTES1D_vS1E_EENS_8epilogue10collective6detail29Sm90TmaWarpSpecializedAdapterINS1I_15DefaultEpilogueISK_SL_SL_NS1H_6thread17LinearCombinationISK_Li1EffLNS1M_9ScaleType4KindE0ELNS_15FloatRoundStyleE2ESK_EENS1_15EpilogueDefaultEEEEEvvEEEEvNT_6ParamsE)
        /*02c8*/ 	.short	0x0210
        /*02ca*/ 	.short	0x0470


	//----- nvinfo : EIATTR_SW_WAR
	.align		4
.L_43:
        /*02cc*/ 	.byte	0x04, 0x36
        /*02ce*/ 	.short	(.L_45 - .L_44)
.L_44:
        /*02d0*/ 	.word	0x00000008
.L_45:


//--------------------- .nv.callgraph             --------------------------
	.section	.nv.callgraph,"",@"SHT_CUDA_CALLGRAPH"
	.align	4
	.sectionentsize	8
	.align		4
        /*0000*/ 	.word	0x00000000
	.align		4
        /*0004*/ 	.word	0xffffffff
	.align		4
        /*0008*/ 	.word	index@(_ZN7cutlass13device_kernelINS_4gemm6kernel13GemmUniversalIN4cute5tupleIJiiiiEEENS1_10collective13CollectiveMmaINS1_34MainloopSm90TmaGmmaWarpSpecializedILi2ENS5_IJNS4_1CILi2EEENSA_ILi1EEESC_EEENS1_32KernelTmaWarpSpecializedPingpongEEENS5_IJNSA_ILi64EEENSA_ILi112EEENSA_ILi256EEEEEENS_10bfloat16_tENS5_IJlSC_lEEESK_SL_NS4_8TiledMMAINS4_8MMA_AtomIJNS4_4SM904GMMA27MMA_64x16x16_F32BF16BF16_SSILNSP_5MajorE0ELSR_0ELNSP_7ScaleInE1ELSS_1EEEEEENS4_6LayoutINS5_IJSC_SC_SC_EEENS5_IJNSA_ILi0EEESX_SX_EEEEENS5_IJNS4_10UnderscoreES10_S10_EEEEENS4_13SM90_TMA_LOADENS4_14ComposedLayoutINS4_7SwizzleILi3ELi4ELi3EEENS4_18smem_ptr_flag_bitsILi16EEENSV_INS5_IJNSA_ILi8EEESG_EEENS5_IJSG_SC_EEEEEEEvNS4_8identityENS4_23SM90_TMA_LOAD_MULTICASTES1D_vS1E_EENS_8epilogue10collective6detail29Sm90TmaWarpSpecializedAdapterINS1I_15DefaultEpilogueISK_SL_SL_NS1H_6thread17LinearCombinationISK_Li1EffLNS1M_9ScaleType4KindE0ELNS_15FloatRoundStyleE2ESK_EENS1_15EpilogueDefaultEEEEEvvEEEEvNT_6ParamsE)
	.align		4
        /*000c*/ 	.word	index@(__assertfail)
	.align		4
        /*0010*/ 	.word	0x00000000
	.align		4
        /*0014*/ 	.word	0xfffffffe
	.align		4
        /*0018*/ 	.word	0x00000000
	.align		4
        /*001c*/ 	.word	0xfffffffd
	.align		4
        /*0020*/ 	.word	0x00000000
	.align		4
        /*0024*/ 	.word	0xfffffffc


//--------------------- .nv.constant4             --------------------------
	.section	.nv.constant4,"a",@progbits
	.align	8
	.align		8
.nv.constant4:
        /*0000*/ 	.dword	__assertfail
	.align		8
        /*0008*/ 	.dword	__unnamed_1
	.align		8
        /*0010*/ 	.dword	_ZN39_INTERNAL_d2f104c7_4_k_cu_d7418621_41824cuda3std3__45__cpo5beginE
	.align		8
        /*0018*/ 	.dword	_ZN39_INTERNAL_d2f104c7_4_k_cu_d7418621_41824cuda3std3__45__cpo3endE
	.align		8
        /*0020*/ 	.dword	_ZN39_INTERNAL_d2f104c7_4_k_cu_d7418621_41824cuda3std3__45__cpo6cbeginE
	.align		8
        /*0028*/ 	.dword	_ZN39_INTERNAL_d2f104c7_4_k_cu_d7418621_41824cuda3std3__45__cpo4cendE
	.align		8
        /*0030*/ 	.dword	_ZN39_INTERNAL_d2f104c7_4_k_cu_d7418621_41824cuda3std3__441_GLOBAL__N__d2f104c7_4_k_cu_d7418621_41826ignoreE
	.align		8
        /*0038*/ 	.dword	_ZN39_INTERNAL_d2f104c7_4_k_cu_d7418621_41824cuda3std3__419piecewise_constructE
	.align		8
        /*0040*/ 	.dword	_ZN39_INTERNAL_d2f104c7_4_k_cu_d7418621_41824cuda3std3__48in_placeE
	.align		8
        /*0048*/ 	.dword	_ZN39_INTERNAL_d2f104c7_4_k_cu_d7418621_41824cuda3std6ranges3__45__cpo4swapE
	.align		8
        /*0050*/ 	.dword	_ZN39_INTERNAL_d2f104c7_4_k_cu_d7418621_41824cuda3std6ranges3__45__cpo9iter_moveE
	.align		8
        /*0058*/ 	.dword	_ZN39_INTERNAL_d2f104c7_4_k_cu_d7418621_41824cute7productE
	.align		8
        /*0060*/ 	.dword	_ZN39_INTERNAL_d2f104c7_4_k_cu_d7418621_41824cute1_E
	.align		8
        /*0068*/ 	.dword	$str$22
	.align		8
        /*0070*/ 	.dword	$str$23


//--------------------- .text._ZN7cutlass13device_kernelINS_4gemm6kernel13GemmUniversalIN4cute5tupleIJiiiiEEENS1_10collective13CollectiveMmaINS1_34MainloopSm90TmaGmmaWarpSpecializedILi2ENS5_IJNS4_1CILi2EEENSA_ILi1EEESC_EEENS1_32KernelTmaWarpSpecializedPingpongEEENS5_IJNSA_ILi64EEENSA_ILi112EEENSA_ILi256EEEEEENS_10bfloat16_tENS5_IJlSC_lEEESK_SL_NS4_8TiledMMAINS4_8MMA_AtomIJNS4_4SM904GMMA27MMA_64x16x16_F32BF16BF16_SSILNSP_5MajorE0ELSR_0ELNSP_7ScaleInE1ELSS_1EEEEEENS4_6LayoutINS5_IJSC_SC_SC_EEENS5_IJNSA_ILi0EEESX_SX_EEEEENS5_IJNS4_10UnderscoreES10_S10_EEEEENS4_13SM90_TMA_LOADENS4_14ComposedLayoutINS4_7SwizzleILi3ELi4ELi3EEENS4_18smem_ptr_flag_bitsILi16EEENSV_INS5_IJNSA_ILi8EEESG_EEENS5_IJSG_SC_EEEEEEEvNS4_8identityENS4_23SM90_TMA_LOAD_MULTICASTES1D_vS1E_EENS_8epilogue10collective6detail29Sm90TmaWarpSpecializedAdapterINS1I_15DefaultEpilogueISK_SL_SL_NS1H_6thread17LinearCombinationISK_Li1EffLNS1M_9ScaleType4KindE0ELNS_15FloatRoundStyleE2ESK_EENS1_15EpilogueDefaultEEEEEvvEEEEvNT_6ParamsE --------------------------
	.section	.text._ZN7cutlass13device_kernelINS_4gemm6kernel13GemmUniversalIN4cute5tupleIJiiiiEEENS1_10collective13CollectiveMmaINS1_34MainloopSm90TmaGmmaWarpSpecializedILi2ENS5_IJNS4_1CILi2EEENSA_ILi1EEESC_EEENS1_32KernelTmaWarpSpecializedPingpongEEENS5_IJNSA_ILi64EEENSA_ILi112EEENSA_ILi256EEEEEENS_10bfloat16_tENS5_IJlSC_lEEESK_SL_NS4_8TiledMMAINS4_8MMA_AtomIJNS4_4SM904GMMA27MMA_64x16x16_F32BF16BF16_SSILNSP_5MajorE0ELSR_0ELNSP_7ScaleInE1ELSS_1EEEEEENS4_6LayoutINS5_IJSC_SC_SC_EEENS5_IJNSA_ILi0EEESX_SX_EEEEENS5_IJNS4_10UnderscoreES10_S10_EEEEENS4_13SM90_TMA_LOADENS4_14ComposedLayoutINS4_7SwizzleILi3ELi4ELi3EEENS4_18smem_ptr_flag_bitsILi16EEENSV_INS5_IJNSA_ILi8EEESG_EEENS5_IJSG_SC_EEEEEEEvNS4_8identityENS4_23SM90_TMA_LOAD_MULTICASTES1D_vS1E_EENS_8epilogue10collective6detail29Sm90TmaWarpSpecializedAdapterINS1I_15DefaultEpilogueISK_SL_SL_NS1H_6thread17LinearCombinationISK_Li1EffLNS1M_9ScaleType4KindE0ELNS_15FloatRoundStyleE2ESK_EENS1_15EpilogueDefaultEEEEEvvEEEEvNT_6ParamsE,"ax",@progbits
	.align	128
.text._ZN7cutlass13device_kernelINS_4gemm6kernel13GemmUniversalIN4cute5tupleIJiiiiEEENS1_10collective13CollectiveMmaINS1_34MainloopSm90TmaGmmaWarpSpecializedILi2ENS5_IJNS4_1CILi2EEENSA_ILi1EEESC_EEENS1_32KernelTmaWarpSpecializedPingpongEEENS5_IJNSA_ILi64EEENSA_ILi112EEENSA_ILi256EEEEEENS_10bfloat16_tENS5_IJlSC_lEEESK_SL_NS4_8TiledMMAINS4_8MMA_AtomIJNS4_4SM904GMMA27MMA_64x16x16_F32BF16BF16_SSILNSP_5MajorE0ELSR_0ELNSP_7ScaleInE1ELSS_1EEEEEENS4_6LayoutINS5_IJSC_SC_SC_EEENS5_IJNSA_ILi0EEESX_SX_EEEEENS5_IJNS4_10UnderscoreES10_S10_EEEEENS4_13SM90_TMA_LOADENS4_14ComposedLayoutINS4_7SwizzleILi3ELi4ELi3EEENS4_18smem_ptr_flag_bitsILi16EEENSV_INS5_IJNSA_ILi8EEESG_EEENS5_IJSG_SC_EEEEEEEvNS4_8identityENS4_23SM90_TMA_LOAD_MULTICASTES1D_vS1E_EENS_8epilogue10collective6detail29Sm90TmaWarpSpecializedAdapterINS1I_15DefaultEpilogueISK_SL_SL_NS1H_6thread17LinearCombinationISK_Li1EffLNS1M_9ScaleType4KindE0ELNS_15FloatRoundStyleE2ESK_EENS1_15EpilogueDefaultEEEEEvvEEEEvNT_6ParamsE:
        .type           _ZN7cutlass13device_kernelINS_4gemm6kernel13GemmUniversalIN4cute5tupleIJiiiiEEENS1_10collective13CollectiveMmaINS1_34MainloopSm90TmaGmmaWarpSpecializedILi2ENS5_IJNS4_1CILi2EEENSA_ILi1EEESC_EEENS1_32KernelTmaWarpSpecializedPingpongEEENS5_IJNSA_ILi64EEENSA_ILi112EEENSA_ILi256EEEEEENS_10bfloat16_tENS5_IJlSC_lEEESK_SL_NS4_8TiledMMAINS4_8MMA_AtomIJNS4_4SM904GMMA27MMA_64x16x16_F32BF16BF16_SSILNSP_5MajorE0ELSR_0ELNSP_7ScaleInE1ELSS_1EEEEEENS4_6LayoutINS5_IJSC_SC_SC_EEENS5_IJNSA_ILi0EEESX_SX_EEEEENS5_IJNS4_10UnderscoreES10_S10_EEEEENS4_13SM90_TMA_LOADENS4_14ComposedLayoutINS4_7SwizzleILi3ELi4ELi3EEENS4_18smem_ptr_flag_bitsILi16EEENSV_INS5_IJNSA_ILi8EEESG_EEENS5_IJSG_SC_EEEEEEEvNS4_8identityENS4_23SM90_TMA_LOAD_MULTICASTES1D_vS1E_EENS_8epilogue10collective6detail29Sm90TmaWarpSpecializedAdapterINS1I_15DefaultEpilogueISK_SL_SL_NS1H_6thread17LinearCombinationISK_Li1EffLNS1M_9ScaleType4KindE0ELNS_15FloatRoundStyleE2ESK_EENS1_15EpilogueDefaultEEEEEvvEEEEvNT_6ParamsE,@function
        .size           _ZN7cutlass13device_kernelINS_4gemm6kernel13GemmUniversalIN4cute5tupleIJiiiiEEENS1_10collective13CollectiveMmaINS1_34MainloopSm90TmaGmmaWarpSpecializedILi2ENS5_IJNS4_1CILi2EEENSA_ILi1EEESC_EEENS1_32KernelTmaWarpSpecializedPingpongEEENS5_IJNSA_ILi64EEENSA_ILi112EEENSA_ILi256EEEEEENS_10bfloat16_tENS5_IJlSC_lEEESK_SL_NS4_8TiledMMAINS4_8MMA_AtomIJNS4_4SM904GMMA27MMA_64x16x16_F32BF16BF16_SSILNSP_5MajorE0ELSR_0ELNSP_7ScaleInE1ELSS_1EEEEEENS4_6LayoutINS5_IJSC_SC_SC_EEENS5_IJNSA_ILi0EEESX_SX_EEEEENS5_IJNS4_10UnderscoreES10_S10_EEEEENS4_13SM90_TMA_LOADENS4_14ComposedLayoutINS4_7SwizzleILi3ELi4ELi3EEENS4_18smem_ptr_flag_bitsILi16EEENSV_INS5_IJNSA_ILi8EEESG_EEENS5_IJSG_SC_EEEEEEEvNS4_8identityENS4_23SM90_TMA_LOAD_MULTICASTES1D_vS1E_EENS_8epilogue10collective6detail29Sm90TmaWarpSpecializedAdapterINS1I_15DefaultEpilogueISK_SL_SL_NS1H_6thread17LinearCombinationISK_Li1EffLNS1M_9ScaleType4KindE0ELNS_15FloatRoundStyleE2ESK_EENS1_15EpilogueDefaultEEEEEvvEEEEvNT_6ParamsE,(.L_x_180 - _ZN7cutlass13device_kernelINS_4gemm6kernel13GemmUniversalIN4cute5tupleIJiiiiEEENS1_10collective13CollectiveMmaINS1_34MainloopSm90TmaGmmaWarpSpecializedILi2ENS5_IJNS4_1CILi2EEENSA_ILi1EEESC_EEENS1_32KernelTmaWarpSpecializedPingpongEEENS5_IJNSA_ILi64EEENSA_ILi112EEENSA_ILi256EEEEEENS_10bfloat16_tENS5_IJlSC_lEEESK_SL_NS4_8TiledMMAINS4_8MMA_AtomIJNS4_4SM904GMMA27MMA_64x16x16_F32BF16BF16_SSILNSP_5MajorE0ELSR_0ELNSP_7ScaleInE1ELSS_1EEEEEENS4_6LayoutINS5_IJSC_SC_SC_EEENS5_IJNSA_ILi0EEESX_SX_EEEEENS5_IJNS4_10UnderscoreES10_S10_EEEEENS4_13SM90_TMA_LOADENS4_14ComposedLayoutINS4_7SwizzleILi3ELi4ELi3EEENS4_18smem_ptr_flag_bitsILi16EEENSV_INS5_IJNSA_ILi8EEESG_EEENS5_IJSG_SC_EEEEEEEvNS4_8identityENS4_23SM90_TMA_LOAD_MULTICASTES1D_vS1E_EENS_8epilogue10collective6detail29Sm90TmaWarpSpecializedAdapterINS1I_15DefaultEpilogueISK_SL_SL_NS1H_6thread17LinearCombinationISK_Li1EffLNS1M_9ScaleType4KindE0ELNS_15FloatRoundStyleE2ESK_EENS1_15EpilogueDefaultEEEEEvvEEEEvNT_6ParamsE)
        .other          _ZN7cutlass13device_kernelINS_4gemm6kernel13GemmUniversalIN4cute5tupleIJiiiiEEENS1_10collective13CollectiveMmaINS1_34MainloopSm90TmaGmmaWarpSpecializedILi2ENS5_IJNS4_1CILi2EEENSA_ILi1EEESC_EEENS1_32KernelTmaWarpSpecializedPingpongEEENS5_IJNSA_ILi64EEENSA_ILi112EEENSA_ILi256EEEEEENS_10bfloat16_tENS5_IJlSC_lEEESK_SL_NS4_8TiledMMAINS4_8MMA_AtomIJNS4_4SM904GMMA27MMA_64x16x16_F32BF16BF16_SSILNSP_5MajorE0ELSR_0ELNSP_7ScaleInE1ELSS_1EEEEEENS4_6LayoutINS5_IJSC_SC_SC_EEENS5_IJNSA_ILi0EEESX_SX_EEEEENS5_IJNS4_10UnderscoreES10_S10_EEEEENS4_13SM90_TMA_LOADENS4_14ComposedLayoutINS4_7SwizzleILi3ELi4ELi3EEENS4_18smem_ptr_flag_bitsILi16EEENSV_INS5_IJNSA_ILi8EEESG_EEENS5_IJSG_SC_EEEEEEEvNS4_8identityENS4_23SM90_TMA_LOAD_MULTICASTES1D_vS1E_EENS_8epilogue10collective6detail29Sm90TmaWarpSpecializedAdapterINS1I_15DefaultEpilogueISK_SL_SL_NS1H_6thread17LinearCombinationISK_Li1EffLNS1M_9ScaleType4KindE0ELNS_15FloatRoundStyleE2ESK_EENS1_15EpilogueDefaultEEEEEvvEEEEvNT_6ParamsE,@"STO_CUDA_ENTRY STV_DEFAULT"
_ZN7cutlass13device_kernelINS_4gemm6kernel13GemmUniversalIN4cute5tupleIJiiiiEEENS1_10collective13CollectiveMmaINS1_34MainloopSm90TmaGmmaWarpSpecializedILi2ENS5_IJNS4_1CILi2EEENSA_ILi1EEESC_EEENS1_32KernelTmaWarpSpecializedPingpongEEENS5_IJNSA_ILi64EEENSA_ILi112EEENSA_ILi256EEEEEENS_10bfloat16_tENS5_IJlSC_lEEESK_SL_NS4_8TiledMMAINS4_8MMA_AtomIJNS4_4SM904GMMA27MMA_64x16x16_F32BF16BF16_SSILNSP_5MajorE0ELSR_0ELNSP_7ScaleInE1ELSS_1EEEEEENS4_6LayoutINS5_IJSC_SC_SC_EEENS5_IJNSA_ILi0EEESX_SX_EEEEENS5_IJNS4_10UnderscoreES10_S10_EEEEENS4_13SM90_TMA_LOADENS4_14ComposedLayoutINS4_7SwizzleILi3ELi4ELi3EEENS4_18smem_ptr_flag_bitsILi16EEENSV_INS5_IJNSA_ILi8EEESG_EEENS5_IJSG_SC_EEEEEEEvNS4_8identityENS4_23SM90_TMA_LOAD_MULTICASTES1D_vS1E_EENS_8epilogue10collective6detail29Sm90TmaWarpSpecializedAdapterINS1I_15DefaultEpilogueISK_SL_SL_NS1H_6thread17LinearCombinationISK_Li1EffLNS1M_9ScaleType4KindE0ELNS_15FloatRoundStyleE2ESK_EENS1_15EpilogueDefaultEEEEEvvEEEEvNT_6ParamsE:
[----:B------:R-:W0:Y:S01]  /*0000*/  LDC R1, c[0x0][0x28] ;  /* 0x00000a00ff017b82 */ /* 0x000e220000000800 */
[----:B------:R-:W1:Y:S01]  /*0010*/  S2R R3, SR_TID.X ;  /* 0x0000000000037919 */ /* 0x000e620000002100 */
[----:B------:R-:W-:Y:S01]  /*0020*/  ELECT P0, URZ, PT ;  /* 0x00000000003f782f */ /* 0x000fe20003800000 */
[----:B------:R-:W-:Y:S01]  /*0030*/  BSSY B0, `(.L_x_0) ;  /* 0x0000014000007945 */ /* 0x000fe20003800000 */
[--C-:B-1----:R-:W-:Y:S02]  /*0040*/  SHF.R.U32.HI R0, RZ, 0x5, R3.reuse ;  /* 0x00000005ff007819 */ /* 0x102fe40000011603 */
[----:B------:R-:W-:-:S03]  /*0050*/  SHF.R.U32.HI R5, RZ, 0x7, R3 ;  /* 0x00000007ff057819 */ /* 0x000fc60000011603 */
[----:B------:R-:W1:Y:S02]  /*0060*/  SHFL.IDX PT, R2, R0, RZ, 0x1f ;  /* 0x00001fff00027589 */ /* 0x000e6400000e0000 */
[----:B-1----:R-:W-:Y:S02]  /*0070*/  R2UR UR6, R2 ;  /* 0x00000000020672ca */ /* 0x002fe400000e0000 */
[----:B------:R1:W2:Y:S11]  /*0080*/  SHFL.IDX PT, R2, R5, RZ, 0x1f ;  /* 0x00001fff05027589 */ /* 0x0002b600000e0000 */
[----:B------:R-:W-:-:S02]  /*0090*/  USHF.R.S32.HI UR4, URZ, 0x1f, UR6 ;  /* 0x0000001f3f047899 */ /* 0x000fc40008011406 */
[----:B------:R-:W-:Y:S02]  /*00a0*/  ISETP.NE.OR P0, PT, RZ, UR6, !P0 ;  /* 0x00000006ff007c0c */ /* 0x000fe4000c705670 */
[----:B------:R-:W-:-:S04]  /*00b0*/  ULEA.HI UR4, UR4, UR6, URZ, 0x2 ;  /* 0x0000000604047291 */ /* 0x000fc8000f8f103f */
[----:B------:R-:W-:-:S04]  /*00c0*/  ULOP3.LUT UR4, UR4, 0xfffffffc, URZ, 0xc0, !UPT ;  /* 0xfffffffc04047892 */ /* 0x000fc8000f8ec03f */
[----:B------:R-:W-:-:S03]  /*00d0*/  UIADD3 UR6, UR6, -UR4, URZ ;  /* 0x8000000406067290 */ /* 0x000fc6000fffe03f */
[----:B012---:R-:W-:Y:S09]  /*00e0*/  @P0 BRA `(.L_x_1) ;  /* 0x0000000000200947 */ /* 0x007ff20003800000 */
[----:B------:R-:W-:Y:S02]  /*00f0*/  ULDC.64 UR4, c[0x0][0x198] ;  /* 0x0000660000047ab9 */ /* 0x000fe40000000a00 */
[----:B------:R-:W-:Y:S02]  /*0100*/  UIADD3 UR8, UP0, UR4, 0xf0, URZ ;  /* 0x000000f004087890 */ /* 0x000fe4000ff1e03f */
[----:B------:R-:W-:Y:S02]  /*0110*/  UIADD3 UR4, UP1, UR4, 0x1f0, URZ ;  /* 0x000001f004047890 */ /* 0x000fe4000ff3e03f */
[----:B------:R-:W-:Y:S02]  /*0120*/  UIADD3.X UR9, URZ, UR5, URZ, UP0, !UPT ;  /* 0x000000053f097290 */ /* 0x000fe400087fe43f */
[----:B------:R-:W-:-:S07]  /*0130*/  UIADD3.X UR5, URZ, UR5, URZ, UP1, !UPT ;  /* 0x000000053f057290 */ /* 0x000fce0008ffe43f */
[----:B------:R0:W-:Y:S02]  /*0140*/  UTMACCTL.PF [UR8] ;  /* 0x00000000080079b9 */ /* 0x0001e40008040000 */
[----:B------:R0:W-:Y:S02]  /*0150*/  UTMACCTL.PF [UR4] ;  /* 0x00000000040079b9 */ /* 0x0001e40008040000 */
[----:B0-----:R-:W-:Y:S01]  /*0160*/  NOP ;  /* 0x0000000000007918 */ /* 0x001fe20000000000 */
.L_x_1:
[----:B------:R-:W-:Y:S05]  /*0170*/  BSYNC B0 ;  /* 0x0000000000007941 */ /* 0x000fea0003800000 */
.L_x_0:
[----:B------:R-:W0:Y:S01]  /*0180*/  SHFL.IDX PT, R6, R0, RZ, 0x1f ;  /* 0x00001fff00067589 */ /* 0x000e2200000e0000 */
[----:B------:R-:W-:Y:S01]  /*0190*/  R2UR UR19, R2 ;  /* 0x00000000021372ca */ /* 0x000fe200000e0000 */
[----:B------:R-:W-:-:S04]  /*01a0*/  UISETP.NE.AND UP0, UPT, UR6, 0x3, UPT ;  /* 0x000000030600788c */ /* 0x000fc8000bf05270 */
[----:B------:R-:W-:-:S08]  /*01b0*/  UISETP.EQ.OR UP0, UPT, UR6, URZ, !UP0 ;  /* 0x0000003f0600728c */ /* 0x000fd0000c702670 */
[----:B------:R-:W-:Y:S02]  /*01c0*/  UIADD3 UR14, UR19, -0x1, URZ ;  /* 0xffffffff130e7890 */ /* 0x000fe4000fffe03f */
[----:B------:R-:W-:Y:S02]  /*01d0*/  UISETP.EQ.AND UP0, UPT, UR19, URZ, UP0 ;  /* 0x0000003f1300728c */ /* 0x000fe40008702270 */
[----:B------:R-:W-:Y:S02]  /*01e0*/  UISETP.GE.U32.AND UP1, UPT, UR14, 0x2, UPT ;  /* 0x000000020e00788c */ /* 0x000fe4000bf26070 */
[----:B------:R-:W-:Y:S01]  /*01f0*/  USEL UR39, URZ, 0x1, !UP0 ;  /* 0x000000013f277887 */ /* 0x000fe2000c000000 */
[----:B0-----:R-:W-:-:S03]  /*0200*/  ISETP.NE.AND P0, PT, R6, RZ, PT ;  /* 0x000000ff0600720c */ /* 0x001fc60003f05270 */
[----:B------:R-:W-:-:S10]  /*0210*/  USEL UR39, UR39, 0x2, UP1 ;  /* 0x0000000227277887 */ /* 0x000fd40008800000 */
[----:B------:R-:W-:Y:S05]  /*0220*/  @P0 BRA `(.L_x_2) ;  /* 0x0000000000480947 */ /* 0x000fea0003800000 */
[----:B------:R-:W0:Y:S01]  /*0230*/  S2UR UR7, SR_CgaCtaId ;  /* 0x00000000000779c3 */ /* 0x000e220000008800 */
[----:B------:R-:W-:Y:S01]  /*0240*/  UMOV UR4, 0x400 ;  /* 0x0000040000047882 */ /* 0x000fe20000000000 */
[----:B------:R-:W-:Y:S01]  /*0250*/  UMOV UR5, 0x1 ;  /* 0x0000000100057882 */ /* 0x000fe20000000000 */
[----:B------:R-:W-:Y:S01]  /*0260*/  UMOV UR8, 0x2 ;  /* 0x0000000200087882 */ /* 0x000fe20000000000 */
[----:B------:R-:W-:Y:S01]  /*0270*/  ELECT P0, URZ, PT ;  /* 0x00000000003f782f */ /* 0x000fe20003800000 */
[----:B------:R-:W-:-:S04]  /*0280*/  UIADD3 UR8, -UR8, 0x100000, URZ ;  /* 0x0010000008087890 */ /* 0x000fc8000fffe13f */
[----:B------:R-:W-:Y:S02]  /*0290*/  USHF.L.U32 UR9, UR8, 0xb, URZ ;  /* 0x0000000b08097899 */ /* 0x000fe4000800063f */
[----:B------:R-:W-:Y:S02]  /*02a0*/  USHF.L.U32 UR8, UR8, 0x1, URZ ;  /* 0x0000000108087899 */ /* 0x000fe4000800063f */
[----:B0-----:R-:W-:Y:S02]  /*02b0*/  ULEA UR7, UR7, UR4, 0x18 ;  /* 0x0000000407077291 */ /* 0x001fe4000f8ec03f */
[----:B------:R-:W-:-:S04]  /*02c0*/  UIADD3 UR4, -UR5, 0x100000, URZ ;  /* 0x0010000005047890 */ /* 0x000fc8000fffe13f */
[----:B------:R-:W-:Y:S02]  /*02d0*/  USHF.L.U32 UR5, UR4, 0xb, URZ ;  /* 0x0000000b04057899 */ /* 0x000fe4000800063f */
[----:B------:R-:W-:Y:S01]  /*02e0*/  USHF.L.U32 UR4, UR4, 0x1, URZ ;  /* 0x0000000104047899 */ /* 0x000fe2000800063f */
[----:B------:R-:W0:Y:S11]  /*02f0*/  FENCE.VIEW.ASYNC.S ;  /* 0x00000000000073c6 */ /* 0x000e360000000000 */
[----:B0-----:R0:W1:Y:S01]  /*0300*/  SYNCS.EXCH.64 URZ, [UR7], UR4 ;  /* 0x00000004073f75b2 */ /* 0x0010620008000100 */
[----:B------:R0:W2:Y:S01]  /*0310*/  SYNCS.EXCH.64 URZ, [UR7+0x10], UR8 ;  /* 0x00001008073f75b2 */ /* 0x0000a20008000100 */
[----:B------:R0:W3:Y:S01]  /*0320*/  SYNCS.EXCH.64 URZ, [UR7+0x8], UR4 ;  /* 0x00000804073f75b2 */ /* 0x0000e20008000100 */
[----:B------:R0:W4:Y:S01]  /*0330*/  SYNCS.EXCH.64 URZ, [UR7+0x18], UR8 ;  /* 0x00001808073f75b2 */ /* 0x0001220008000100 */
[----:B------:R-:W-:Y:S01]  /*0340*/  NOP ;  /* 0x0000000000007918 */ /* 0x000fe20000000000 */
.L_x_2:
[----:B------:R-:W5:Y:S01]  /*0350*/  S2UR UR15, SR_CTAID.X ;  /* 0x00000000000f79c3 */ /* 0x000f620000002500 */
[----:B------:R-:W-:Y:S01]  /*0360*/  SHF.R.S32.HI R2, RZ, 0x1f, R3 ;  /* 0x0000001fff027819 */ /* 0x000fe20000011403 */
[----:B------:R-:W1:Y:S01]  /*0370*/  SHFL.IDX PT, R7, R0, RZ, 0x1f ;  /* 0x00001fff00077589 */ /* 0x000e6200000e0000 */
[----:B------:R-:W-:Y:S02]  /*0380*/  ELECT P0, URZ, PT ;  /* 0x00000000003f782f */ /* 0x000fe40003800000 */
[----:B------:R-:W-:Y:S01]  /*0390*/  SHF.R.S32.HI R11, RZ, 0x1f, R6 ;  /* 0x0000001fff0b7819 */ /* 0x000fe20000011406 */
[----:B0-----:R-:W-:Y:S01]  /*03a0*/  ULDC UR4, c[0x0][0x150] ;  /* 0x0000540000047ab9 */ /* 0x001fe20000000800 */
[----:B------:R-:W-:Y:S01]  /*03b0*/  LEA.HI R2, R2, R3, RZ, 0x7 ;  /* 0x0000000302027211 */ /* 0x000fe200078f38ff */
[----:B------:R-:W0:Y:S01]  /*03c0*/  SHFL.IDX PT, R8, R0, RZ, 0x1f ;  /* 0x00001fff00087589 */ /* 0x000e2200000e0000 */
[----:B------:R-:W2:Y:S01]  /*03d0*/  S2UR UR8, SR_CTAID.Y ;  /* 0x00000000000879c3 */ /* 0x000ea20000002600 */
[----:B------:R-:W-:-:S02]  /*03e0*/  ELECT P1, URZ, PT ;  /* 0x00000000003f782f */ /* 0x000fc40003820000 */
[----:B------:R-:W-:Y:S01]  /*03f0*/  LOP3.LUT R2, R2, 0xffffff80, RZ, 0xc0, !PT ;  /* 0xffffff8002027812 */ /* 0x000fe200078ec0ff */
[----:B------:R-:W-:Y:S01]  /*0400*/  ULDC UR7, c[0x0][0x144] ;  /* 0x0000510000077ab9 */ /* 0x000fe20000000800 */
[----:B------:R-:W-:Y:S01]  /*0410*/  LEA.HI R11, R11, R6, RZ, 0x2 ;  /* 0x000000060b0b7211 */ /* 0x000fe200078f10ff */
[----:B------:R-:W-:Y:S01]  /*0420*/  UMOV UR18, 0x80 ;  /* 0x0000008000127882 */ /* 0x000fe20000000000 */
[----:B------:R-:W-:Y:S01]  /*0430*/  NOP ;  /* 0x0000000000007918 */ /* 0x000fe20000000000 */
[----:B------:R-:W-:Y:S01]  /*0440*/  IMAD.IADD R4, R3, 0x1, -R2 ;  /* 0x0000000103047824 */ /* 0x000fe200078e0a02 */
[----:B------:R-:W-:Y:S01]  /*0450*/  LOP3.LUT R11, R11, 0x3ffffffc, RZ, 0xc0, !PT ;  /* 0x3ffffffc0b0b7812 */ /* 0x000fe200078ec0ff */
[----:B------:R-:W-:Y:S01]  /*0460*/  NOP ;  /* 0x0000000000007918 */ /* 0x000fe20000000000 */
[----:B------:R-:W-:Y:S01]  /*0470*/  ULDC UR17, c[0x0][0x148] ;  /* 0x0000520000117ab9 */ /* 0x000fe20000000800 */
[----:B------:R-:W-:Y:S01]  /*0480*/  IMAD.MOV.U32 R23, RZ, RZ, 0x1 ;  /* 0x00000001ff177424 */ /* 0x000fe200078e00ff */
[----:B------:R-:W-:Y:S01]  /*0490*/  SHF.R.S32.HI R9, RZ, 0x1f, R4 ;  /* 0x0000001fff097819 */ /* 0x000fe20000011404 */
[----:B------:R-:W-:Y:S01]  /*04a0*/  IMAD.IADD R11, R6, 0x1, -R11 ;  /* 0x00000001060b7824 */ /* 0x000fe200078e0a0b */
[----:B------:R-:W3:Y:S01]  /*04b0*/  SHFL.IDX PT, R5, R5, RZ, 0x1f ;  /* 0x00001fff05057589 */ /* 0x000ee200000e0000 */
[----:B------:R-:W-:-:S02]  /*04c0*/  ISETP.NE.AND P2, PT, RZ, UR19, PT ;  /* 0x00000013ff007c0c */ /* 0x000fc4000bf45270 */
[----:B-----5:R-:W-:Y:S02]  /*04d0*/  I2FP.F32.U32 R10, UR15 ;  /* 0x0000000f000a7c45 */ /* 0x020fe40008201000 */
[----:B------:R-:W-:Y:S02]  /*04e0*/  LEA.HI R2, R9, R4, RZ, 0x3 ;  /* 0x0000000409027211 */ /* 0x000fe400078f18ff */
[----:B-1----:R-:W-:Y:S01]  /*04f0*/  ISETP.NE.OR P0, PT, R7, RZ, !P0 ;  /* 0x000000ff0700720c */ /* 0x002fe20004705670 */
[----:B------:R-:W-:Y:S01]  /*0500*/  FMUL R10, R10, UR4 ;  /* 0x000000040a0a7c20 */ /* 0x000fe20008400000 */
[--C-:B------:R-:W-:Y:S01]  /*0510*/  SHF.R.S32.HI R7, RZ, 0x3, R2.reuse ;  /* 0x00000003ff077819 */ /* 0x100fe20000011402 */
[----:B------:R-:W-:Y:S01]  /*0520*/  ULDC UR4, c[0x0][0x154] ;  /* 0x0000550000047ab9 */ /* 0x000fe20000000800 */
[----:B------:R-:W-:Y:S02]  /*0530*/  SHF.R.S32.HI R2, RZ, 0x1f, R2 ;  /* 0x0000001fff027819 */ /* 0x000fe40000011402 */
[----:B0-----:R-:W-:Y:S01]  /*0540*/  ISETP.NE.OR P1, PT, R8, RZ, !P1 ;  /* 0x000000ff0800720c */ /* 0x001fe20004f25670 */
[----:B------:R-:W0:Y:S01]  /*0550*/  F2I.U32.TRUNC.NTZ R10, R10 ;  /* 0x0000000a000a7305 */ /* 0x000e22000020f000 */
[----:B------:R-:W-:-:S02]  /*0560*/  LEA.HI R2, R2, R7, RZ, 0x2 ;  /* 0x0000000702027211 */ /* 0x000fc400078f10ff */
[----:B--2---:R-:W-:Y:S02]  /*0570*/  I2FP.F32.U32 R0, UR8 ;  /* 0x0000000800007c45 */ /* 0x004fe40008201000 */
[----:B------:R-:W-:Y:S01]  /*0580*/  LOP3.LUT R2, R2, 0xfffffffc, RZ, 0xc0, !PT ;  /* 0xfffffffc02027812 */ /* 0x000fe200078ec0ff */
[----:B------:R-:W-:Y:S02]  /*0590*/  VOTEU.ALL UP0, P0 ;  /* 0x00000000003f7886 */ /* 0x000fe40000000000 */
[----:B------:R-:W-:Y:S02]  /*05a0*/  FMUL R6, R0, UR4 ;  /* 0x0000000400067c20 */ /* 0x000fe40008400000 */
[----:B------:R-:W-:Y:S01]  /*05b0*/  IMAD.IADD R2, R7, 0x1, -R2 ;  /* 0x0000000107027824 */ /* 0x000fe200078e0a02 */
[----:B------:R-:W1:Y:S01]  /*05c0*/  @!UP0 S2UR UR11, SR_CgaCtaId ;  /* 0x00000000000b89c3 */ /* 0x000e620000008800 */
[----:B------:R-:W-:Y:S01]  /*05d0*/  VOTEU.ALL UP1, P1 ;  /* 0x00000000003f7886 */ /* 0x000fe20000820000 */
[----:B------:R-:W-:Y:S01]  /*05e0*/  @!UP0 UMOV UR10, 0x400 ;  /* 0x00000400000a8882 */ /* 0x000fe20000000000 */
[----:B------:R-:W-:Y:S01]  /*05f0*/  IMAD R2, R11, 0x4, R2 ;  /* 0x000000040b027824 */ /* 0x000fe200078e0202 */
[----:B0-----:R-:W-:Y:S01]  /*0600*/  R2UR UR4, R10 ;  /* 0x000000000a0472ca */ /* 0x001fe200000e0000 */
[----:B------:R-:W0:Y:S01]  /*0610*/  F2I.U32.TRUNC.NTZ R6, R6 ;  /* 0x0000000600067305 */ /* 0x000e22000020f000 */
[----:B------:R-:W-:Y:S01]  /*0620*/  @!UP1 UMOV UR13, 0x400 ;  /* 0x00000400000d9882 */ /* 0x000fe20000000000 */
[C---:B------:R-:W-:Y:S01]  /*0630*/  IMAD.SHL.U32 R7, R2.reuse, 0x4, RZ ;  /* 0x0000000402077824 */ /* 0x040fe200078e00ff */
[----:B------:R-:W-:Y:S01]  /*0640*/  LEA.HI R0, R2, R2, RZ, 0x1 ;  /* 0x0000000202007211 */ /* 0x000fe200078f08ff */
[----:B------:R-:W2:Y:S01]  /*0650*/  @!UP1 S2UR UR16, SR_CgaCtaId ;  /* 0x00000000001099c3 */ /* 0x000ea20000008800 */
[----:B------:R-:W-:Y:S01]  /*0660*/  VOTEU.ALL UP2, P1 ;  /* 0x00000000003f7886 */ /* 0x000fe20000840000 */
[----:B------:R-:W-:Y:S01]  /*0670*/  VOTEU.ALL UP3, P1 ;  /* 0x00000000003f7886 */ /* 0x000fe20000860000 */
[----:B------:R-:W-:Y:S01]  /*0680*/  LOP3.LUT R11, R0, 0xfffffffe, RZ, 0xc0, !PT ;  /* 0xfffffffe000b7812 */ /* 0x000fe200078ec0ff */
[----:B------:R-:W-:Y:S01]  /*0690*/  VOTEU.ALL UP4, P1 ;  /* 0x00000000003f7886 */ /* 0x000fe20000880000 */
[----:B------:R-:W-:Y:S01]  /*06a0*/  LOP3.LUT R22, R2, 0xc, R7, 0x78, !PT ;  /* 0x0000000c02167812 */ /* 0x000fe200078e7807 */
[----:B------:R-:W-:-:S02]  /*06b0*/  VOTEU.ALL UP5, P1 ;  /* 0x00000000003f7886 */ /* 0x000fc400008a0000 */
[----:B------:R-:W-:Y:S01]  /*06c0*/  IMAD.IADD R11, R2, 0x1, -R11 ;  /* 0x00000001020b7824 */ /* 0x000fe200078e0a0b */
[----:B------:R-:W-:Y:S01]  /*06d0*/  UIADD3 UR4, -UR4, URZ, URZ ;  /* 0x0000003f04047290 */ /* 0x000fe2000fffe13f */
[----:B------:R-:W5:Y:S01]  /*06e0*/  LDC R2, c[0x0][0x140] ;  /* 0x00005000ff027b82 */ /* 0x000f620000000800 */
[----:B0-----:R-:W-:Y:S02]  /*06f0*/  R2UR UR9, R6 ;  /* 0x00000000060972ca */ /* 0x001fe400000e0000 */
[----:B------:R-:W-:Y:S02]  /*0700*/  UIMAD UR7, UR7, UR4, UR15 ;  /* 0x00000004070772a4 */ /* 0x000fe4000f8e020f */
[----:B-1----:R-:W-:Y:S01]  /*0710*/  @!UP0 ULEA UR12, UR11, UR10, 0x18 ;  /* 0x0000000a0b0c8291 */ /* 0x002fe2000f8ec03f */
[----:B------:R-:W-:Y:S01]  /*0720*/  UMOV UR4, 0x20 ;  /* 0x0000002000047882 */ /* 0x000fe20000000000 */
[----:B------:R-:W-:-:S04]  /*0730*/  @!UP1 UIADD3 UR10, -UR18, 0x100000, URZ ;  /* 0x00100000120a9890 */ /* 0x000fc8000fffe13f */
[----:B------:R-:W-:Y:S02]  /*0740*/  @!UP1 USHF.L.U32 UR11, UR10, 0xb, URZ ;  /* 0x0000000b0a0b9899 */ /* 0x000fe4000800063f */
[----:B------:R-:W-:Y:S01]  /*0750*/  @!UP1 USHF.L.U32 UR10, UR10, 0x1, URZ ;  /* 0x000000010a0a9899 */ /* 0x000fe2000800063f */
[----:B------:R-:W-:Y:S01]  /*0760*/  ISETP.NE.AND P3, PT, R11, UR7, PT ;  /* 0x000000070b007c0c */ /* 0x000fe2000bf65270 */
[----:B------:R-:W-:-:S04]  /*0770*/  @!UP0 UIADD3 UR4, -UR4, 0x100000, URZ ;  /* 0x0010000004048890 */ /* 0x000fc8000fffe13f */
[----:B------:R-:W-:Y:S02]  /*0780*/  @!UP0 USHF.L.U32 UR5, UR4, 0xb, URZ ;  /* 0x0000000b04058899 */ /* 0x000fe4000800063f */
[----:B------:R-:W-:Y:S01]  /*0790*/  @!UP0 USHF.L.U32 UR4, UR4, 0x1, URZ ;  /* 0x0000000104048899 */ /* 0x000fe2000800063f */
[----:B------:R-:W-:Y:S01]  /*07a0*/  VOTEU.ALL UP0, P0 ;  /* 0x00000000003f7886 */ /* 0x000fe20000000000 */
[----:B--2---:R-:W-:Y:S01]  /*07b0*/  @!UP1 ULEA UR13, UR16, UR13, 0x18 ;  /* 0x0000000d100d9291 */ /* 0x004fe2000f8ec03f */
[----:B------:R-:W-:Y:S01]  /*07c0*/  VOTEU.ALL UP1, P0 ;  /* 0x00000000003f7886 */ /* 0x000fe20000020000 */
[----:B------:R-:W-:Y:S01]  /*07d0*/  UIADD3 UR9, -UR9, URZ, URZ ;  /* 0x0000003f09097290 */ /* 0x000fe2000fffe13f */
[----:B------:R-:W-:Y:S01]  /*07e0*/  LOP3.LUT P0, RZ, R4, 0x7, RZ, 0xc0, !PT ;  /* 0x0000000704ff7812 */ /* 0x000fe2000780c0ff */
[----:B------:R-:W0:Y:S06]  /*07f0*/  FENCE.VIEW.ASYNC.S ;  /* 0x00000000000073c6 */ /* 0x000e2c0000000000 */
[----:B0-----:R-:W0:Y:S01]  /*0800*/  @!UP0 SYNCS.EXCH.64 URZ, [UR12+0x50], UR4 ;  /* 0x000050040c3f85b2 */ /* 0x001e220008000100 */
[----:B------:R-:W-:-:S02]  /*0810*/  @P3 LEA.HI R0, R22, R22, RZ, 0x1 ;  /* 0x0000001616003211 */ /* 0x000fc400078f08ff */
[----:B-----5:R-:W-:Y:S02]  /*0820*/  ISETP.EQ.U32.AND P1, PT, R2, 0x1, PT ;  /* 0x000000010200780c */ /* 0x020fe40003f22070 */
[----:B------:R-:W-:Y:S02]  /*0830*/  @P3 SHF.R.S32.HI R0, RZ, 0x1, R0 ;  /* 0x00000001ff003819 */ /* 0x000fe40000011400 */
[----:B------:R-:W-:Y:S01]  /*0840*/  ISETP.LT.U32.AND P0, PT, R22, 0x2, !P0 ;  /* 0x000000021600780c */ /* 0x000fe20004701070 */
[----:B------:R1:W2:Y:S01]  /*0850*/  @!UP1 SYNCS.EXCH.64 URZ, [UR12+0x58], UR4 ;  /* 0x000058040c3f95b2 */ /* 0x0002a20008000100 */
[----:B------:R-:W-:Y:S01]  /*0860*/  NOP ;  /* 0x0000000000007918 */ /* 0x000fe20000000000 */
[----:B-1----:R-:W-:Y:S01]  /*0870*/  UIMAD UR4, UR17, UR9, UR8 ;  /* 0x00000009110472a4 */ /* 0x002fe2000f8e0208 */
[----:B------:R1:W0:Y:S05]  /*0880*/  @!UP2 SYNCS.EXCH.64 URZ, [UR13+0x30], UR10 ;  /* 0x0000300a0d3fa5b2 */ /* 0x00022a0008000100 */
[----:B------:R-:W-:-:S02]  /*0890*/  @P3 ISETP.NE.AND P4, PT, R0, UR4, PT ;  /* 0x0000000400003c0c */ /* 0x000fc4000bf85270 */
[----:B------:R-:W-:Y:S02]  /*08a0*/  SEL R0, RZ, 0x1, !P0 ;  /* 0x00000001ff007807 */ /* 0x000fe40004000000 */
[----:B------:R-:W-:-:S04]  /*08b0*/  @P3 SEL R23, RZ, 0x1, P4 ;  /* 0x00000001ff173807 */ /* 0x000fc80002000000 */
[----:B------:R-:W-:Y:S01]  /*08c0*/  LOP3.LUT R23, R23, R0, RZ, 0xc0, !PT ;  /* 0x0000000017177212 */ /* 0x000fe200078ec0ff */
[----:B------:R1:W0:Y:S01]  /*08d0*/  @!UP3 SYNCS.EXCH.64 URZ, [UR13+0x38], UR10 ;  /* 0x0000380a0d3fb5b2 */ /* 0x0002220008000100 */
[----:B------:R1:W0:Y:S01]  /*08e0*/  @!UP4 SYNCS.EXCH.64 URZ, [UR13+0x40], UR10 ;  /* 0x0000400a0d3fc5b2 */ /* 0x0002220008000100 */
[----:B------:R1:W0:Y:S01]  /*08f0*/  @!UP5 SYNCS.EXCH.64 URZ, [UR13+0x48], UR10 ;  /* 0x0000480a0d3fd5b2 */ /* 0x0002220008000100 */
[----:B------:R-:W-:Y:S01]  /*0900*/  NOP ;  /* 0x0000000000007918 */ /* 0x000fe20000000000 */
[----:B-1-3--:R-:W-:Y:S05]  /*0910*/  @!P1 BRA `(.L_x_3) ;  /* 0x0000000000089947 */ /* 0x00afea0003800000 */
[----:B0-2-4-:R-:W-:Y:S01]  /*0920*/  UCGABAR_ARV ;  /* 0x00000000000079c7 */ /* 0x015fe20008000000 */
[----:B------:R-:W-:Y:S05]  /*0930*/  BRA `(.L_x_4) ;  /* 0x0000000000047947 */ /* 0x000fea0003800000 */
.L_x_3:
[----:B0-2-4-:R-:W-:Y:S01]  /*0940*/  NOP ;  /* 0x0000000000007918 */ /* 0x015fe20000000000 */
.L_x_4:
[----:B------:R-:W-:Y:S01]  /*0950*/  ULDC.64 UR4, c[0x0][0x598] ;  /* 0x0001660000047ab9 */ /* 0x000fe20000000a00 */
[----:B------:R-:W-:Y:S01]  /*0960*/  ULDC.64 UR50, c[0x0][0x208] ;  /* 0x0000820000327ab9 */ /* 0x000fe20000000a00 */
[----:B------:R-:W-:-:S04]  /*0970*/  ISETP.NE.U32.AND P0, PT, RZ, UR4, PT ;  /* 0x00000004ff007c0c */ /* 0x000fc8000bf05070 */
[----:B------:R-:W-:-:S13]  /*0980*/  ISETP.NE.AND.EX P0, PT, RZ, UR5, PT, P0 ;  /* 0x00000005ff007c0c */ /* 0x000fda000bf05300 */
[----:B------:R-:W-:Y:S05]  /*0990*/  @!P0 BRA `(.L_x_5) ;  /* 0x00000000001c8947 */ /* 0x000fea0003800000 */
[----:B------:R-:W0:Y:S02]  /*09a0*/  LDC.64 R6, c[0x0][0x598] ;  /* 0x00016600ff067b82 */ /* 0x000e240000000a00 */
[----:B0-----:R-:W2:Y:S02]  /*09b0*/  LDG.E.64 R6, desc[UR50][R6.64] ;  /* 0x0000003206067981 */ /* 0x001ea4000c1e1b00 */
[----:B--2---:R-:W-:-:S04]  /*09c0*/  ISETP.NE.U32.AND P0, PT, R6, RZ, PT ;  /* 0x000000ff0600720c */ /* 0x004fc80003f05070 */
[----:B------:R-:W-:-:S13]  /*09d0*/  ISETP.NE.AND.EX P0, PT, R7, RZ, PT, P0 ;  /* 0x000000ff0700720c */ /* 0x000fda0003f05300 */
[----:B------:R-:W-:Y:S05]  /*09e0*/  @!P0 BRA `(.L_x_5) ;  /* 0x0000000000088947 */ /* 0x000fea0003800000 */
[----:B------:R0:W5:Y:S01]  /*09f0*/  LD.E R80, desc[UR50][R6.64] ;  /* 0x0000003206507980 */ /* 0x000162000c101900 */
[----:B------:R-:W-:Y:S05]  /*0a00*/  BRA `(.L_x_6) ;  /* 0x0000000000247947 */ /* 0x000fea0003800000 */
.L_x_5:
[----:B------:R-:W-:Y:S02]  /*0a10*/  ULDC.64 UR4, c[0x0][0x588] ;  /* 0x0001620000047ab9 */ /* 0x000fe40000000a00 */
[----:B------:R-:W-:-:S04]  /*0a20*/  ISETP.NE.U32.AND P0, PT, RZ, UR4, PT ;  /* 0x00000004ff007c0c */ /* 0x000fc8000bf05070 */
[----:B------:R-:W-:-:S13]  /*0a30*/  ISETP.NE.AND.EX P0, PT, RZ, UR5, PT, P0 ;  /* 0x00000005ff007c0c */ /* 0x000fda000bf05300 */
[----:B------:R-:W-:Y:S05]  /*0a40*/  @!P0 BRA `(.L_x_7) ;  /* 0x00000000000c8947 */ /* 0x000fea0003800000 */
[----:B------:R-:W0:Y:S02]  /*0a50*/  LDC.64 R80, c[0x0][0x588] ;  /* 0x00016200ff507b82 */ /* 0x000e240000000a00 */
[----:B0-----:R1:W5:Y:S01]  /*0a60*/  LDG.E R80, desc[UR50][R80.64] ;  /* 0x0000003250507981 */ /* 0x001362000c1e1900 */
[----:B------:R-:W-:Y:S05]  /*0a70*/  BRA `(.L_x_6) ;  /* 0x0000000000087947 */ /* 0x000fea0003800000 */
.L_x_7:
[----:B------:R-:W-:Y:S02]  /*0a80*/  ULDC UR4, c[0x0][0x580] ;  /* 0x0001600000047ab9 */ /* 0x000fe40000000800 */
[----:B------:R-:W-:-:S07]  /*0a90*/  IMAD.U32 R80, RZ, RZ, UR4 ;  /* 0x00000004ff507e24 */ /* 0x000fce000f8e00ff */
.L_x_6:
[----:B------:R-:W-:Y:S02]  /*0aa0*/  ULDC.64 UR4, c[0x0][0x5a0] ;  /* 0x0001680000047ab9 */ /* 0x000fe40000000a00 */
[----:B------:R-:W-:-:S04]  /*0ab0*/  ISETP.NE.U32.AND P0, PT, RZ, UR4, PT ;  /* 0x00000004ff007c0c */ /* 0x000fc8000bf05070 */
[----:B------:R-:W-:-:S13]  /*0ac0*/  ISETP.NE.AND.EX P0, PT, RZ, UR5, PT, P0 ;  /* 0x00000005ff007c0c */ /* 0x000fda000bf05300 */
[----:B------:R-:W-:Y:S05]  /*0ad0*/  @!P0 BRA `(.L_x_8) ;  /* 0x00000000001c8947 */ /* 0x000fea0003800000 */
[----:B0-----:R-:W0:Y:S02]  /*0ae0*/  LDC.64 R6, c[0x0][0x5a0] ;  /* 0x00016800ff067b82 */ /* 0x001e240000000a00 */
[----:B0-----:R-:W2:Y:S02]  /*0af0*/  LDG.E.64 R6, desc[UR50][R6.64] ;  /* 0x0000003206067981 */ /* 0x001ea4000c1e1b00 */
[----:B--2---:R-:W-:-:S04]  /*0b00*/  ISETP.NE.U32.AND P0, PT, R6, RZ, PT ;  /* 0x000000ff0600720c */ /* 0x004fc80003f05070 */
[----:B------:R-:W-:-:S13]  /*0b10*/  ISETP.NE.AND.EX P0, PT, R7, RZ, PT, P0 ;  /* 0x000000ff0700720c */ /* 0x000fda0003f05300 */
[----:B------:R-:W-:Y:S05]  /*0b20*/  @!P0 BRA `(.L_x_8) ;  /* 0x0000000000088947 */ /* 0x000fea0003800000 */
[----:B-1----:R0:W5:Y:S01]  /*0b30*/  LD.E R81, desc[UR50][R6.64] ;  /* 0x0000003206517980 */ /* 0x002162000c101900 */
[----:B------:R-:W-:Y:S05]  /*0b40*/  BRA `(.L_x_9) ;  /* 0x0000000000247947 */ /* 0x000fea0003800000 */
.L_x_8:
[----:B------:R-:W-:Y:S02]  /*0b50*/  ULDC.64 UR4, c[0x0][0x590] ;  /* 0x0001640000047ab9 */ /* 0x000fe40000000a00 */
[----:B------:R-:W-:-:S04]  /*0b60*/  ISETP.NE.U32.AND P0, PT, RZ, UR4, PT ;  /* 0x00000004ff007c0c */ /* 0x000fc8000bf05070 */
[----:B------:R-:W-:-:S13]  /*0b70*/  ISETP.NE.AND.EX P0, PT, RZ, UR5, PT, P0 ;  /* 0x00000005ff007c0c */ /* 0x000fda000bf05300 */
[----:B------:R-:W-:Y:S05]  /*0b80*/  @!P0 BRA `(.L_x_10) ;  /* 0x00000000000c8947 */ /* 0x000fea0003800000 */
[----:B0-----:R-:W1:Y:S02]  /*0b90*/  LDC.64 R6, c[0x0][0x590] ;  /* 0x00016400ff067b82 */ /* 0x001e640000000a00 */
[----:B-1----:R1:W5:Y:S01]  /*0ba0*/  LDG.E R81, desc[UR50][R6.64] ;  /* 0x0000003206517981 */ /* 0x002362000c1e1900 */
[----:B------:R-:W-:Y:S05]  /*0bb0*/  BRA `(.L_x_9) ;  /* 0x0000000000087947 */ /* 0x000fea0003800000 */
.L_x_10:
[----:B------:R-:W-:Y:S02]  /*0bc0*/  ULDC UR4, c[0x0][0x584] ;  /* 0x0001610000047ab9 */ /* 0x000fe40000000800 */
[----:B-1----:R-:W-:-:S07]  /*0bd0*/  IMAD.U32 R81, RZ, RZ, UR4 ;  /* 0x00000004ff517e24 */ /* 0x002fce000f8e00ff */
.L_x_9:
[----:B------:R-:W-:Y:S01]  /*0be0*/  ULDC UR4, c[0x0][0x65c] ;  /* 0x0001970000047ab9 */ /* 0x000fe20000000800 */
[----:B01----:R-:W0:Y:S01]  /*0bf0*/  LDC.64 R6, c[0x0][0x650] ;  /* 0x00019400ff067b82 */ /* 0x003e220000000a00 */
[----:B------:R-:W-:Y:S01]  /*0c00*/  UISETP.NE.AND UP2, UPT, UR4, 0x1, UPT ;  /* 0x000000010400788c */ /* 0x000fe2000bf45270 */
[----:B------:R-:W-:Y:S01]  /*0c10*/  IMAD.MOV.U32 R18, RZ, RZ, -0x1 ;  /* 0xffffffffff127424 */ /* 0x000fe200078e00ff */
[----:B------:R-:W-:Y:S01]  /*0c20*/  UISETP.NE.AND UP0, UPT, UR19, 0x2, UPT ;  /* 0x000000021300788c */ /* 0x000fe2000bf05270 */
[----:B------:R-:W-:Y:S01]  /*0c30*/  IMAD.MOV.U32 R2, RZ, RZ, -0x1 ;  /* 0xffffffffff027424 */ /* 0x000fe200078e00ff */
[----:B------:R-:W-:Y:S01]  /*0c40*/  UP2UR UR45, UPR, URZ, 0x4 ;  /* 0x000000043f2d7883 */ /* 0x000fe20008000000 */
[----:B------:R-:W-:-:S06]  /*0c50*/  IMAD.MOV.U32 R19, RZ, RZ, -0x1 ;  /* 0xffffffffff137424 */ /* 0x000fcc00078e00ff */
[----:B------:R-:W-:Y:S01]  /*0c60*/  @UP2 ULDC UR12, c[0x0][0x10] ;  /* 0x00000400000c2ab9 */ /* 0x000fe20000000800 */
[----:B------:R-:W-:Y:S01]  /*0c70*/  @UP2 UMOV UR4, UR8 ;  /* 0x0000000800042c82 */ /* 0x000fe20008000000 */
[----:B------:R-:W-:Y:S01]  /*0c80*/  @UP2 UMOV UR5, URZ ;  /* 0x0000003f00052c82 */ /* 0x000fe20008000000 */
[----:B------:R-:W-:Y:S01]  /*0c90*/  @!UP2 ULDC UR16, c[0x0][0xc] ;  /* 0x000003000010aab9 */ /* 0x000fe20000000800 */
[----:B------:R-:W-:Y:S01]  /*0ca0*/  @UP2 UIMAD.WIDE.U32 UR12, UR15, UR12, UR4 ;  /* 0x0000000c0f0c22a5 */ /* 0x000fe2000f8e0004 */
[----:B------:R-:W-:Y:S02]  /*0cb0*/  ULDC UR10, c[0x0][0xc] ;  /* 0x00000300000a7ab9 */ /* 0x000fe40000000800 */
[----:B------:R-:W-:Y:S01]  /*0cc0*/  @UP2 UMOV UR4, URZ ;  /* 0x0000003f00042c82 */ /* 0x000fe20008000000 */
[----:B------:R-:W-:Y:S01]  /*0cd0*/  UMOV UR5, URZ ;  /* 0x0000003f00057c82 */ /* 0x000fe20008000000 */
[----:B------:R-:W-:Y:S01]  /*0ce0*/  @UP2 UIADD3 UR18, UR13, UR4, URZ ;  /* 0x000000040d122290 */ /* 0x000fe2000fffe03f */
[----:B------:R-:W-:-:S02]  /*0cf0*/  ULDC UR11, c[0x0][0x10] ;  /* 0x00000400000b7ab9 */ /* 0x000fc40000000800 */
[----:B------:R-:W-:Y:S01]  /*0d00*/  UMOV UR4, UR15 ;  /* 0x0000000f00047c82 */ /* 0x000fe20008000000 */
[----:B------:R-:W-:Y:S02]  /*0d10*/  UIMAD.WIDE.U32 UR10, UR10, UR11, URZ ;  /* 0x0000000b0a0a72a5 */ /* 0x000fe4000f8e003f */
[----:B------:R-:W-:Y:S01]  /*0d20*/  @!UP2 UIMAD.WIDE.U32 UR4, UR8, UR16, UR4 ;  /* 0x000000100804a2a5 */ /* 0x000fe2000f8e0004 */
[----:B------:R-:W-:Y:S02]  /*0d30*/  ULDC UR13, c[0x0][0x14] ;  /* 0x00000500000d7ab9 */ /* 0x000fe40000000800 */
[----:B------:R-:W-:Y:S02]  /*0d40*/  UIMAD.WIDE.U32 UR54, UR10, UR13, URZ ;  /* 0x0000000d0a3672a5 */ /* 0x000fe4000f8e003f */
[----:B------:R-:W-:Y:S02]  /*0d50*/  UIMAD UR37, UR11, UR13, URZ ;  /* 0x0000000d0b2572a4 */ /* 0x000fe4000f8e023f */
[----:B------:R-:W-:Y:S01]  /*0d60*/  @!UP2 UMOV UR12, UR4 ;  /* 0x00000004000cac82 */ /* 0x000fe20008000000 */
[----:B------:R-:W-:Y:S01]  /*0d70*/  @!UP2 UMOV UR18, UR5 ;  /* 0x000000050012ac82 */ /* 0x000fe20008000000 */
[----:B------:R-:W-:-:S02]  /*0d80*/  UIADD3 UR37, UR55, UR37, URZ ;  /* 0x0000002537257290 */ /* 0x000fc4000fffe03f */
[----:B------:R-:W-:-:S04]  /*0d90*/  UIADD3 UR4, UP1, UR12, UR54, URZ ;  /* 0x000000360c047290 */ /* 0x000fc8000ff3e03f */
[----:B------:R-:W-:Y:S02]  /*0da0*/  UIADD3.X UR5, UR18, UR37, URZ, UP1, !UPT ;  /* 0x0000002512057290 */ /* 0x000fe40008ffe43f */
[----:B------:R-:W-:Y:S02]  /*0db0*/  USEL UR4, UR4, UR12, !UP0 ;  /* 0x0000000c04047287 */ /* 0x000fe4000c000000 */
[----:B------:R-:W-:-:S04]  /*0dc0*/  USEL UR5, UR5, UR18, !UP0 ;  /* 0x0000001205057287 */ /* 0x000fc8000c000000 */
[----:B0-----:R-:W-:Y:S01]  /*0dd0*/  ISETP.LE.U32.AND P0, PT, R6, UR4, PT ;  /* 0x0000000406007c0c */ /* 0x001fe2000bf03070 */
[----:B------:R-:W-:Y:S02]  /*0de0*/  IMAD.U32 R16, RZ, RZ, UR4 ;  /* 0x00000004ff107e24 */ /* 0x000fe4000f8e00ff */
[----:B------:R-:W-:Y:S02]  /*0df0*/  IMAD.U32 R0, RZ, RZ, UR5 ;  /* 0x00000005ff007e24 */ /* 0x000fe4000f8e00ff */
[----:B------:R-:W-:-:S03]  /*0e00*/  IMAD.U32 R17, RZ, RZ, UR5 ;  /* 0x00000005ff117e24 */ /* 0x000fc6000f8e00ff */
[----:B------:R-:W-:Y:S02]  /*0e10*/  ISETP.GE.U32.AND.EX P0, PT, R0, R7, PT, P0 ;  /* 0x000000070000720c */ /* 0x000fe40003f06100 */
[----:B------:R-:W-:-:S11]  /*0e20*/  PRMT R0, RZ, 0x7610, R0 ;  /* 0x00007610ff007816 */ /* 0x000fd60000000000 */
[----:B------:R-:W-:Y:S05]  /*0e30*/  @P0 BRA `(.L_x_11) ;  /* 0x0000000400500947 */ /* 0x000fea0003800000 */
[----:B------:R-:W-:Y:S01]  /*0e40*/  ULDC.64 UR18, c[0x0][0x628] ;  /* 0x00018a0000127ab9 */ /* 0x000fe20000000a00 */
[C---:B------:R-:W-:Y:S01]  /*0e50*/  R2UR UR20, R16.reuse ;  /* 0x00000000101472ca */ /* 0x040fe200000e0000 */
[----:B------:R-:W-:Y:S01]  /*0e60*/  ULDC UR16, c[0x0][0x630] ;  /* 0x00018c0000107ab9 */ /* 0x000fe20000000800 */
[----:B------:R-:W-:Y:S02]  /*0e70*/  ISETP.NE.U32.AND P0, PT, RZ, UR18, PT ;  /* 0x00000012ff007c0c */ /* 0x000fe4000bf05070 */
[----:B------:R-:W-:Y:S02]  /*0e80*/  R2UR UR4, R16 ;  /* 0x00000000100472ca */ /* 0x000fe400000e0000 */
[----:B------:R-:W-:Y:S02]  /*0e90*/  ISETP.NE.AND.EX P0, PT, RZ, UR19, PT, P0 ;  /* 0x00000013ff007c0c */ /* 0x000fe4000bf05300 */
[----:B------:R-:W-:-:S11]  /*0ea0*/  R2UR UR5, R17 ;  /* 0x00000000110572ca */ /* 0x000fd600000e0000 */
[----:B------:R-:W-:Y:S05]  /*0eb0*/  @!P0 BRA `(.L_x_12) ;  /* 0x0000000000308947 */ /* 0x000fea0003800000 */
[----:B------:R-:W-:Y:S01]  /*0ec0*/  R2UR UR4, R16 ;  /* 0x00000000100472ca */ /* 0x000fe200000e0000 */
[----:B------:R-:W-:Y:S01]  /*0ed0*/  ULDC UR12, c[0x0][0x634] ;  /* 0x00018d00000c7ab9 */ /* 0x000fe20000000800 */
[----:B------:R-:W-:-:S11]  /*0ee0*/  R2UR UR15, R17 ;  /* 0x00000000110f72ca */ /* 0x000fd600000e0000 */
[----:B------:R-:W-:-:S04]  /*0ef0*/  UIADD3 UR12, UP1, UR4, UR12, URZ ;  /* 0x0000000c040c7290 */ /* 0x000fc8000ff3e03f */
[----:B------:R-:W-:-:S04]  /*0f00*/  UIADD3.X UR15, URZ, UR15, URZ, UP1, !UPT ;  /* 0x0000000f3f0f7290 */ /* 0x000fc80008ffe43f */
[----:B------:R-:W-:-:S04]  /*0f10*/  UIMAD.WIDE.U32 UR4, UR15, UR18, URZ ;  /* 0x000000120f0472a5 */ /* 0x000fc8000f8e003f */
[----:B------:R-:W-:Y:S02]  /*0f20*/  UIMAD.WIDE.U32 UR10, UP1, UR12, UR19, UR4 ;  /* 0x000000130c0a72a5 */ /* 0x000fe4000f820004 */
[----:B------:R-:W-:Y:S02]  /*0f30*/  UIMAD.WIDE.U32 UR4, UR12, UR18, URZ ;  /* 0x000000120c0472a5 */ /* 0x000fe4000f8e003f */
[----:B------:R-:W-:Y:S02]  /*0f40*/  UIADD3.X UR13, URZ, URZ, URZ, UP1, !UPT ;  /* 0x0000003f3f0d7290 */ /* 0x000fe40008ffe43f */
[----:B------:R-:W-:Y:S01]  /*0f50*/  UIADD3 URZ, UP1, UR5, UR10, URZ ;  /* 0x0000000a053f7290 */ /* 0x000fe2000ff3e03f */
[----:B------:R-:W-:-:S03]  /*0f60*/  UMOV UR12, UR11 ;  /* 0x0000000b000c7c82 */ /* 0x000fc60008000000 */
[----:B------:R-:W-:-:S12]  /*0f70*/  UIMAD.WIDE.U32.X UR4, UR15, UR19, UR12, UP1 ;  /* 0x000000130f0472a5 */ /* 0x000fd800088e040c */
.L_x_12:
[----:B------:R-:W-:Y:S01]  /*0f80*/  USHF.R.U64 UR4, UR4, UR16, UR5 ;  /* 0x0000001004047299 */ /* 0x000fe20008001205 */
[----:B------:R-:W-:Y:S01]  /*0f90*/  R2UR UR11, R17 ;  /* 0x00000000110b72ca */ /* 0x000fe200000e0000 */
[----:B------:R-:W-:Y:S02]  /*0fa0*/  USHF.R.U32.HI UR5, URZ, UR16, UR5 ;  /* 0x000000103f057299 */ /* 0x000fe40008011605 */
[----:B------:R-:W-:Y:S01]  /*0fb0*/  UIADD3 UR12, UP1, URZ, -UR4, URZ ;  /* 0x800000043f0c7290 */ /* 0x000fe2000ff3e03f */
[----:B------:R-:W-:Y:S01]  /*0fc0*/  ULDC.64 UR18, c[0x0][0x620] ;  /* 0x0001880000127ab9 */ /* 0x000fe20000000a00 */
[----:B------:R-:W-:Y:S02]  /*0fd0*/  UISETP.NE.AND UP2, UPT, UR45, URZ, UPT ;  /* 0x0000003f2d00728c */ /* 0x000fe4000bf45270 */
[----:B------:R-:W-:Y:S01]  /*0fe0*/  UIADD3.X UR5, URZ, ~UR5, URZ, UP1, !UPT ;  /* 0x800000053f057290 */ /* 0x000fe20008ffe43f */
[----:B------:R-:W-:Y:S01]  /*0ff0*/  UMOV UR10, UR20 ;  /* 0x00000014000a7c82 */ /* 0x000fe20008000000 */
[----:B------:R-:W-:-:S02]  /*1000*/  ULDC UR13, c[0x0][0x618] ;  /* 0x00018600000d7ab9 */ /* 0x000fc40000000800 */
[----:B------:R-:W-:Y:S02]  /*1010*/  UIMAD UR5, UR5, UR18, URZ ;  /* 0x00000012050572a4 */ /* 0x000fe4000f8e023f */
[----:B------:R-:W-:Y:S02]  /*1020*/  UIMAD.WIDE.U32 UR10, UR12, UR18, UR10 ;  /* 0x000000120c0a72a5 */ /* 0x000fe4000f8e000a */
[----:B------:R-:W-:Y:S02]  /*1030*/  UIMAD UR12, UR12, UR19, UR5 ;  /* 0x000000130c0c72a4 */ /* 0x000fe4000f8e0205 */
[----:B------:R-:W-:Y:S02]  /*1040*/  @UP2 UIMAD UR7, UR17, UR9, UR8 ;  /* 0x00000009110722a4 */ /* 0x000fe4000f8e0208 */
[----:B------:R-:W-:Y:S01]  /*1050*/  UIADD3 UR11, UR11, UR12, URZ ;  /* 0x0000000c0b0b7290 */ /* 0x000fe2000fffe03f */
[----:B------:R-:W-:Y:S01]  /*1060*/  ULDC.64 UR8, c[0x0][0x640] ;  /* 0x0001900000087ab9 */ /* 0x000fe20000000a00 */
[----:B------:R-:W-:-:S02]  /*1070*/  ULDC UR15, c[0x0][0x608] ;  /* 0x00018200000f7ab9 */ /* 0x000fc40000000800 */
[----:B------:R-:W-:Y:S01]  /*1080*/  USHF.R.U64 UR20, UR10, UR13, UR11 ;  /* 0x0000000d0a147299 */ /* 0x000fe2000800120b */
[----:B------:R-:W-:Y:S01]  /*1090*/  ISETP.NE.U32.AND P0, PT, RZ, UR8, PT ;  /* 0x00000008ff007c0c */ /* 0x000fe2000bf05070 */
[----:B------:R-:W-:Y:S01]  /*10a0*/  USHF.R.U32.HI UR11, URZ, UR13, UR11 ;  /* 0x0000000d3f0b7299 */ /* 0x000fe2000801160b */
[----:B------:R-:W-:Y:S02]  /*10b0*/  ULDC UR21, c[0x0][0x658] ;  /* 0x0001960000157ab9 */ /* 0x000fe40000000800 */
[----:B------:R-:W-:Y:S01]  /*10c0*/  ISETP.NE.AND.EX P0, PT, RZ, UR9, PT, P0 ;  /* 0x00000009ff007c0c */ /* 0x000fe2000bf05300 */
[----:B------:R-:W-:Y:S02]  /*10d0*/  USHF.R.U64 UR25, UR20, UR15, UR11 ;  /* 0x0000000f14197299 */ /* 0x000fe4000800120b */
[----:B------:R-:W-:Y:S01]  /*10e0*/  USHF.R.U32.HI UR11, URZ, UR15, UR11 ;  /* 0x0000000f3f0b7299 */ /* 0x000fe2000801160b */
[----:B------:R-:W-:Y:S01]  /*10f0*/  UMOV UR10, 0xffffffff ;  /* 0xffffffff000a7882 */ /* 0x000fe20000000000 */
[----:B------:R-:W-:Y:S01]  /*1100*/  ULDC UR5, c[0x0][0x600] ;  /* 0x0001800000057ab9 */ /* 0x000fe20000000800 */
[----:B------:R-:W-:-:S02]  /*1110*/  USHF.L.U32 UR10, UR10, UR21, URZ ;  /* 0x000000150a0a7299 */ /* 0x000fc4000800063f */
[----:B------:R-:W-:Y:S02]  /*1120*/  USHF.R.U64 UR26, UR25, UR21, UR11 ;  /* 0x00000015191a7299 */ /* 0x000fe4000800120b */
[----:B------:R-:W-:Y:S02]  /*1130*/  ULOP3.LUT UR15, URZ, UR10, URZ, 0x33, !UPT ;  /* 0x0000000a3f0f7292 */ /* 0x000fe4000f8e333f */
[----:B------:R-:W-:Y:S02]  /*1140*/  UIADD3 UR19, UR5, -0x1, URZ ;  /* 0xffffffff05137890 */ /* 0x000fe4000fffe03f */
[----:B------:R-:W-:Y:S01]  /*1150*/  USHF.R.U32.HI UR11, URZ, UR21, UR11 ;  /* 0x000000153f0b7299 */ /* 0x000fe2000801160b */
[----:B------:R-:W-:Y:S01]  /*1160*/  ULDC UR22, c[0x0][0x648] ;  /* 0x0001920000167ab9 */ /* 0x000fe20000000800 */
[----:B------:R-:W-:Y:S01]  /*1170*/  ULDC UR23, c[0x0][0x638] ;  /* 0x00018e0000177ab9 */ /* 0x000fe20000000800 */
[----:B------:R-:W-:Y:S01]  /*1180*/  UMOV UR24, 0x1 ;  /* 0x0000000100187882 */ /* 0x000fe20000000000 */
[----:B------:R-:W-:Y:S01]  /*1190*/  UMOV UR10, UR26 ;  /* 0x0000001a000a7c82 */ /* 0x000fe20008000000 */
[----:B------:R-:W-:Y:S07]  /*11a0*/  @!P0 BRA `(.L_x_13) ;  /* 0x0000000000308947 */ /* 0x000fee0003800000 */
[----:B------:R-:W-:Y:S02]  /*11b0*/  ULDC UR16, c[0x0][0x64c] ;  /* 0x0001930000107ab9 */ /* 0x000fe40000000800 */
        /* <DEDUP_REMOVED lines=8> */
[----:B------:R-:W-:-:S07]  /*1240*/  UIMAD.WIDE.U32.X UR8, UR18, UR9, UR16, UP1 ;  /* 0x00000009120872a5 */ /* 0x000fce00088e0410 */
[----:B------:R-:W-:Y:S01]  /*1250*/  UMOV UR10, UR8 ;  /* 0x00000008000a7c82 */ /* 0x000fe20008000000 */
[----:B------:R-:W-:-:S05]  /*1260*/  UMOV UR11, UR9 ;  /* 0x00000009000b7c82 */ /* 0x000fca0008000000 */
.L_x_13:
[----:B------:R-:W-:Y:S01]  /*1270*/  USHF.R.U64 UR9, UR10, UR22, UR11 ;  /* 0x000000160a097299 */ /* 0x000fe2000800120b */
[----:B------:R-:W-:Y:S01]  /*1280*/  IMAD.MOV.U32 R0, RZ, RZ, 0x1 ;  /* 0x00000001ff007424 */ /* 0x000fe200078e00ff */
[----:B------:R-:W-:Y:S01]  /*1290*/  USHF.L.U32 UR8, UR24, UR21, URZ ;  /* 0x0000001518087299 */ /* 0x000fe2000800063f */
[----:B------:R-:W-:Y:S01]  /*12a0*/  IMAD.U32 R19, RZ, RZ, UR4 ;  /* 0x00000004ff137e24 */ /* 0x000fe2000f8e00ff */
[----:B------:R-:W-:Y:S02]  /*12b0*/  ULOP3.LUT UR15, UR25, UR15, URZ, 0xc0, !UPT ;  /* 0x0000000f190f7292 */ /* 0x000fe4000f8ec03f */
[----:B------:R-:W-:Y:S02]  /*12c0*/  UIADD3 UR10, -UR9, URZ, URZ ;  /* 0x0000003f090a7290 */ /* 0x000fe4000fffe13f */
[----:B------:R-:W-:Y:S02]  /*12d0*/  UIMAD UR15, UR8, UR9, UR15 ;  /* 0x00000009080f72a4 */ /* 0x000fe4000f8e020f */
[----:B------:R-:W-:-:S02]  /*12e0*/  ULOP3.LUT UR19, UR20, UR19, URZ, 0xc0, !UPT ;  /* 0x0000001314137292 */ /* 0x000fc4000f8ec03f */
[----:B------:R-:W-:Y:S01]  /*12f0*/  UIMAD UR8, UR10, UR23, UR26 ;  /* 0x000000170a0872a4 */ /* 0x000fe2000f8e021a */
[----:B------:R-:W-:Y:S01]  /*1300*/  ULDC UR9, c[0x0][0x610] ;  /* 0x0001840000097ab9 */ /* 0x000fe20000000800 */
[----:B------:R-:W-:Y:S02]  /*1310*/  UISETP.NE.AND UP1, UPT, UR45, URZ, UPT ;  /* 0x0000003f2d00728c */ /* 0x000fe4000bf25270 */
[----:B------:R-:W-:Y:S02]  /*1320*/  UIMAD UR7, UR15, UR9, UR7 ;  /* 0x000000090f0772a4 */ /* 0x000fe4000f8e0207 */
[----:B------:R-:W-:-:S04]  /*1330*/  UIMAD UR8, UR8, UR5, UR19 ;  /* 0x00000005080872a4 */ /* 0x000fc8000f8e0213 */
[----:B------:R-:W-:Y:S02]  /*1340*/  USEL UR5, UR8, UR7, !UP1 ;  /* 0x0000000708057287 */ /* 0x000fe4000c800000 */
[----:B------:R-:W-:-:S04]  /*1350*/  USEL UR7, UR7, UR8, !UP1 ;  /* 0x0000000807077287 */ /* 0x000fc8000c800000 */
[----:B------:R-:W-:Y:S02]  /*1360*/  IMAD.U32 R2, RZ, RZ, UR5 ;  /* 0x00000005ff027e24 */ /* 0x000fe4000f8e00ff */
[----:B------:R-:W-:-:S07]  /*1370*/  IMAD.U32 R18, RZ, RZ, UR7 ;  /* 0x00000007ff127e24 */ /* 0x000fce000f8e00ff */
.L_x_11:
[----:B------:R-:W-:Y:S05]  /*1380*/  @!P1 BRA `(.L_x_14) ;  /* 0x00000000000c9947 */ /* 0x000fea0003800000 */
[----:B------:R-:W-:Y:S01]  /*1390*/  UCGABAR_WAIT ;  /* 0x0000000000007dc7 */ /* 0x000fe20008000000 */
[----:B------:R-:W-:Y:S01]  /*13a0*/  CCTL.IVALL ;  /* 0x00000000ff00798f */ /* 0x000fe20002000000 */
[----:B------:R-:W-:Y:S05]  /*13b0*/  BRA `(.L_x_15) ;  /* 0x0000000000047947 */ /* 0x000fea0003800000 */
.L_x_14:
[----:B------:R-:W-:Y:S06]  /*13c0*/  BAR.SYNC.DEFER_BLOCKING 0x0 ;  /* 0x0000000000007b1d */ /* 0x000fec0000010000 */
.L_x_15:
[----:B------:R-:W-:Y:S02]  /*13d0*/  ULDC UR4, c[0x0][0x28c] ;  /* 0x0000a30000047ab9 */ /* 0x000fe40000000800 */
[----:B------:R-:W-:-:S04]  /*13e0*/  UIADD3 UR4, UR4, 0xff, URZ ;  /* 0x000000ff04047890 */ /* 0x000fc8000fffe03f */
[----:B------:R-:W-:-:S04]  /*13f0*/  USHF.R.S32.HI UR5, URZ, 0x1f, UR4 ;  /* 0x0000001f3f057899 */ /* 0x000fc80008011404 */
[----:B------:R-:W-:-:S04]  /*1400*/  ULEA.HI UR5, UR5, UR4, URZ, 0x8 ;  /* 0x0000000405057291 */ /* 0x000fc8000f8f403f */
[----:B------:R-:W-:Y:S01]  /*1410*/  USHF.R.S32.HI UR38, URZ, 0x8, UR5 ;  /* 0x000000083f267899 */ /* 0x000fe20008011405 */
[----:B------:R-:W-:Y:S11]  /*1420*/  @!P2 BRA `(.L_x_16) ;  /* 0x000000a40070a947 */ /* 0x000ff60003800000 */
[----:B------:R-:W-:-:S06]  /*1430*/  UISETP.GT.U32.AND UP1, UPT, UR14, 0x1, UPT ;  /* 0x000000010e00788c */ /* 0x000fcc000bf24070 */
[----:B------:R-:W-:-:S13]  /*1440*/  PLOP3.LUT P0, PT, PT, PT, UP1, 0x80, 0x0 ;  /* 0x000000000000781c */ /* 0x000fda0003f0f018 */
[----:B------:R-:W-:Y:S05]  /*1450*/  @P0 EXIT ;  /* 0x000000000000094d */ /* 0x000fea0003800000 */
.L_x_17:
[----:B------:R-:W-:-:S08]  /*1460*/  NOP ;  /* 0x0000000000007918 */ /* 0x000fd00000000000 */
[----:B------:R-:W0:Y:S02]  /*1470*/  USETMAXREG.TRY_ALLOC.CTAPOOL UP1, 0xe8 ;  /* 0x000000e8000079c8 */ /* 0x000e240008020600 */
[----:B0-----:R-:W-:-:S13]  /*1480*/  PLOP3.LUT P0, PT, PT, PT, UP1, 0x80, 0x0 ;  /* 0x000000000000781c */ /* 0x001fda0003f0f018 */
[----:B------:R-:W-:Y:S05]  /*1490*/  @!P0 BRA `(.L_x_17) ;  /* 0xfffffffc00f08947 */ /* 0x000fea000383ffff */
[----:B------:R-:W-:-:S13]  /*14a0*/  LOP3.LUT P0, RZ, R0, 0xff, RZ, 0xc0, !PT ;  /* 0x000000ff00ff7812 */ /* 0x000fda000780c0ff */
[----:B------:R-:W-:Y:S05]  /*14b0*/  @!P0 EXIT ;  /* 0x000000000000894d */ /* 0x000fea0003800000 */
[----:B------:R-:W0:Y:S01]  /*14c0*/  S2UR UR5, SR_CgaCtaId ;  /* 0x00000000000579c3 */ /* 0x000e220000008800 */
[----:B------:R-:W-:Y:S01]  /*14d0*/  VIADD R5, R5, 0xffffffff ;  /* 0xffffffff05057836 */ /* 0x000fe20000000000 */
[CC--:B------:R-:W-:Y:S01]  /*14e0*/  LEA.HI R0, R9.reuse, R4.reuse, RZ, 0x2 ;  /* 0x0000000409007211 */ /* 0x0c0fe200078f10ff */
[----:B------:R-:W-:Y:S01]  /*14f0*/  USHF.R.U32.HI UR4, URZ, 0x1, UR38 ;  /* 0x000000013f047899 */ /* 0x000fe20008011626 */
[----:B------:R-:W-:Y:S01]  /*1500*/  LEA.HI R9, R9, R4, RZ, 0x5 ;  /* 0x0000000409097211 */ /* 0x000fe200078f28ff */
[----:B------:R-:W-:Y:S01]  /*1510*/  UMOV UR40, 0x400 ;  /* 0x0000040000287882 */ /* 0x000fe20000000000 */
[----:B------:R-:W-:Y:S01]  /*1520*/  R2UR UR42, R5 ;  /* 0x00000000052a72ca */ /* 0x000fe200000e0000 */
[----:B------:R-:W-:Y:S01]  /*1530*/  ULOP3.LUT UR41, UR38, 0x1, URZ, 0xc0, !UPT ;  /* 0x0000000126297892 */ /* 0x000fe2000f8ec03f */
[--C-:B------:R-:W-:Y:S01]  /*1540*/  SHF.R.S32.HI R82, RZ, 0x2, R0.reuse ;  /* 0x00000002ff527819 */ /* 0x100fe20000011400 */
[----:B------:R-:W-:Y:S01]  /*1550*/  ULOP3.LUT UR4, UR4, 0x1, URZ, 0xc0, !UPT ;  /* 0x0000000104047892 */ /* 0x000fe2000f8ec03f */
[----:B------:R-:W-:Y:S01]  /*1560*/  SHF.R.S32.HI R3, RZ, 0x1f, R0 ;  /* 0x0000001fff037819 */ /* 0x000fe20000011400 */
[----:B------:R-:W-:Y:S01]  /*1570*/  USEL UR41, UR41, URZ, !UP0 ;  /* 0x0000003f29297287 */ /* 0x000fe2000c000000 */
[----:B------:R-:W-:Y:S01]  /*1580*/  SHF.R.S32.HI R9, RZ, 0x5, R9 ;  /* 0x00000005ff097819 */ /* 0x000fe20000011409 */
[----:B------:R-:W-:Y:S01]  /*1590*/  UISETP.EQ.U32.AND UP0, UPT, UR4, 0x1, !UP0 ;  /* 0x000000010400788c */ /* 0x000fe2000c702070 */
[----:B------:R-:W-:Y:S01]  /*15a0*/  LEA.HI R3, R3, R82, RZ, 0x3 ;  /* 0x0000005203037211 */ /* 0x000fe200078f18ff */
[----:B------:R-:W-:Y:S01]  /*15b0*/  UISETP.LT.AND UP1, UPT, UR38, 0x1, UPT ;  /* 0x000000012600788c */ /* 0x000fe2000bf21270 */
[----:B------:R-:W-:Y:S01]  /*15c0*/  ISETP.NE.AND P0, PT, R5, RZ, PT ;  /* 0x000000ff0500720c */ /* 0x000fe20003f05270 */
[----:B------:R-:W-:Y:S01]  /*15d0*/  ULDC UR6, c[0x0][0x284] ;  /* 0x0000a10000067ab9 */ /* 0x000fe20000000800 */
[----:B------:R-:W-:Y:S01]  /*15e0*/  LOP3.LUT R3, R3, 0xfffffff8, RZ, 0xc0, !PT ;  /* 0xfffffff803037812 */ /* 0x000fe200078ec0ff */
[----:B------:R-:W-:Y:S01]  /*15f0*/  USHF.L.U32 UR42, UR42, 0x3, URZ ;  /* 0x000000032a2a7899 */ /* 0x000fe2000800063f */
[----:B------:R-:W-:Y:S01]  /*1600*/  SEL R92, RZ, 0x1, P0 ;  /* 0x00000001ff5c7807 */ /* 0x000fe20000000000 */
[----:B------:R-:W-:-:S02]  /*1610*/  USEL UR44, UR38, 0x1, UP1 ;  /* 0x00000001262c7887 */ /* 0x000fc40008800000 */
[----:B------:R-:W-:Y:S01]  /*1620*/  IMAD.IADD R82, R82, 0x1, -R3 ;  /* 0x0000000152527824 */ /* 0x000fe200078e0a03 */
[----:B0-----:R-:W-:Y:S01]  /*1630*/  ULEA UR40, UR5, UR40, 0x18 ;  /* 0x0000002805287291 */ /* 0x001fe2000f8ec03f */
[----:B------:R-:W-:Y:S01]  /*1640*/  IMAD.U32 R86, RZ, RZ, UR42 ;  /* 0x0000002aff567e24 */ /* 0x000fe2000f8e00ff */
[----:B------:R-:W-:Y:S01]  /*1650*/  LOP3.LUT R3, R0, 0xfffffffc, RZ, 0xc0, !PT ;  /* 0xfffffffc00037812 */ /* 0x000fe200078ec0ff */
[C-C-:B------:R-:W-:Y:S01]  /*1660*/  IMAD R89, R9.reuse, -0x10, -R82.reuse ;  /* 0xfffffff009597824 */ /* 0x140fe200078e0a52 */
[----:B------:R-:W-:Y:S01]  /*1670*/  UIADD3 UR43, UR40, 0x30, URZ ;  /* 0x00000030282b7890 */ /* 0x000fe2000fffe03f */
[--C-:B------:R-:W-:Y:S01]  /*1680*/  SHF.R.S32.HI R83, RZ, 0x1f, R82.reuse ;  /* 0x0000001fff537819 */ /* 0x100fe20000011452 */
[----:B------:R-:W-:Y:S01]  /*1690*/  UIADD3 UR4, UR40, 0x10100, URZ ;  /* 0x0001010028047890 */ /* 0x000fe2000fffe03f */
[----:B------:R-:W-:Y:S01]  /*16a0*/  LOP3.LUT R88, R86, 0x8, RZ, 0xc0, !PT ;  /* 0x0000000856587812 */ /* 0x000fe200078ec0ff */
[----:B------:R-:W-:Y:S01]  /*16b0*/  UIADD3 UR5, UR40, 0x100, URZ ;  /* 0x0000010028057890 */ /* 0x000fe2000fffe03f */
[----:B------:R-:W-:Y:S01]  /*16c0*/  IMAD.IADD R84, R4, 0x1, -R3 ;  /* 0x0000000104547824 */ /* 0x000fe200078e0a03 */
[----:B------:R-:W-:Y:S01]  /*16d0*/  USHF.R.U32.HI UR4, URZ, 0x4, UR4 ;  /* 0x000000043f047899 */ /* 0x000fe20008011604 */
[----:B------:R-:W-:Y:S01]  /*16e0*/  IMAD.U32 R85, RZ, RZ, UR43 ;  /* 0x0000002bff557e24 */ /* 0x000fe2000f8e00ff */
[----:B------:R-:W-:Y:S01]  /*16f0*/  USHF.R.U32.HI UR5, URZ, 0x4, UR5 ;  /* 0x000000043f057899 */ /* 0x000fe20008011605 */
[----:B------:R-:W-:Y:S01]  /*1700*/  IMAD.WIDE R82, R9, 0x10, R82 ;  /* 0x0000001009527825 */ /* 0x000fe200078e0252 */
[----:B------:R-:W-:Y:S01]  /*1710*/  ULOP3.LUT UR4, UR4, 0x3fff, URZ, 0xc0, !UPT ;  /* 0x00003fff04047892 */ /* 0x000fe2000f8ec03f */
[----:B------:R-:W-:Y:S01]  /*1720*/  LOP3.LUT R86, R86, 0x8, RZ, 0xc, !PT ;  /* 0x0000000856567812 */ /* 0x000fe200078e0cff */
[----:B------:R-:W-:Y:S01]  /*1730*/  ULOP3.LUT UR5, UR5, 0x3fff, URZ, 0xc0, !UPT ;  /* 0x00003fff05057892 */ /* 0x000fe2000f8ec03f */
[----:B------:R-:W-:Y:S01]  /*1740*/  VIADD R87, R85, UR42 ;  /* 0x0000002a55577c36 */ /* 0x000fe20008000000 */
[----:B------:R-:W-:Y:S01]  /*1750*/  LOP3.LUT R88, R88, 0x18, RZ, 0x3c, !PT ;  /* 0x0000001858587812 */ /* 0x000fe200078e3cff */
[----:B------:R-:W-:Y:S01]  /*1760*/  VIADD R89, R89, UR6 ;  /* 0x0000000659597c36 */ /* 0x000fe20008000000 */
[----:B------:R-:W-:-:S02]  /*1770*/  ULOP3.LUT UR36, UR39, 0x1, URZ, 0xfc, !UPT ;  /* 0x0000000127247892 */ /* 0x000fc4000f8efc3f */
[----:B------:R-:W-:Y:S02]  /*1780*/  UIADD3 UR44, -UR44, UR38, URZ ;  /* 0x000000262c2c7290 */ /* 0x000fe4000fffe13f */
[----:B------:R-:W-:Y:S02]  /*1790*/  USEL UR46, URZ, 0x1, !UP0 ;  /* 0x000000013f2e7887 */ /* 0x000fe4000c000000 */
[----:B------:R-:W-:Y:S02]  /*17a0*/  ULOP3.LUT UR47, UR4, 0x10000, URZ, 0xfc, !UPT ;  /* 0x00010000042f7892 */ /* 0x000fe4000f8efc3f */
[----:B------:R-:W-:-:S12]  /*17b0*/  ULOP3.LUT UR48, UR5, 0x10000, URZ, 0xfc, !UPT ;  /* 0x0001000005307892 */ /* 0x000fd8000f8efc3f */
.L_x_149:
[----:B------:R-:W-:Y:S01]  /*17c0*/  SHF.L.U32 R0, R92, 0x1f, RZ ;  /* 0x0000001f5c007819 */ /* 0x000fe200000006ff */
[----:B------:R-:W-:Y:S02]  /*17d0*/  ULDC UR4, c[0x0][0x28c] ;  /* 0x0000a30000047ab9 */ /* 0x000fe40000000800 */
[----:B------:R-:W-:Y:S01]  /*17e0*/  ISETP.LT.AND P1, PT, RZ, UR4, PT ;  /* 0x00000004ff007c0c */ /* 0x000fe2000bf21270 */
[----:B------:R-:W0:Y:S02]  /*17f0*/  SYNCS.PHASECHK.TRANS64.TRYWAIT P0, [R85+UR42], R0 ;  /* 0x00000000550075a7 */ /* 0x000e24000800016a */
[----:B0-23--:R-:W-:Y:S10]  /*1800*/  @!P0 BRA `(.L_x_18) ;  /* 0x000000b000c48947 */ /* 0x00dff40003800000 */
.L_x_169:
[----:B------:R-:W-:Y:S05]  /*1810*/  @P1 BRA `(.L_x_19) ;  /* 0x0000000000401947 */ /* 0x000fea0003800000 */
[----:B0-----:R-:W-:Y:S01]  /*1820*/  MOV R0, 0x0 ;  /* 0x0000000000007802 */ /* 0x001fe20000000f00 */
[----:B------:R-:W-:Y:S01]  /*1830*/  ULDC.64 UR4, c[0x4][0x68] ;  /* 0x01001a0000047ab9 */ /* 0x000fe20000000a00 */
[----:B------:R-:W-:Y:S01]  /*1840*/  ULDC.64 UR6, c[0x4][0x8] ;  /* 0x0100020000067ab9 */ /* 0x000fe20000000a00 */
[----:B------:R-:W-:Y:S01]  /*1850*/  IMAD.U32 R4, RZ, RZ, UR4 ;  /* 0x00000004ff047e24 */ /* 0x000fe2000f8e00ff */
[----:B------:R0:W1:Y:S01]  /*1860*/  LDC.64 R14, c[0x4][R0] ;  /* 0x01000000000e7b82 */ /* 0x0000620000000a00 */
[----:B------:R-:W-:Y:S01]  /*1870*/  IMAD.U32 R5, RZ, RZ, UR5 ;  /* 0x00000005ff057e24 */ /* 0x000fe2000f8e00ff */
[----:B------:R-:W-:Y:S01]  /*1880*/  ULDC.64 UR4, c[0x4][0x70] ;  /* 0x01001c0000047ab9 */ /* 0x000fe20000000a00 */
[----:B------:R-:W-:Y:S02]  /*1890*/  IMAD.U32 R10, RZ, RZ, UR6 ;  /* 0x00000006ff0a7e24 */ /* 0x000fe4000f8e00ff */
[----:B------:R-:W-:Y:S02]  /*18a0*/  IMAD.U32 R6, RZ, RZ, UR4 ;  /* 0x00000004ff067e24 */ /* 0x000fe4000f8e00ff */
[----:B------:R-:W-:-:S02]  /*18b0*/  IMAD.U32 R7, RZ, RZ, UR5 ;  /* 0x00000005ff077e24 */ /* 0x000fc4000f8e00ff */
[----:B------:R-:W-:Y:S02]  /*18c0*/  IMAD.U32 R11, RZ, RZ, UR7 ;  /* 0x00000007ff0b7e24 */ /* 0x000fe4000f8e00ff */
[----:B------:R-:W-:Y:S02]  /*18d0*/  IMAD.MOV.U32 R8, RZ, RZ, 0x1e1 ;  /* 0x000001e1ff087424 */ /* 0x000fe400078e00ff */
[----:B------:R-:W-:Y:S02]  /*18e0*/  IMAD.MOV.U32 R12, RZ, RZ, 0x1 ;  /* 0x00000001ff0c7424 */ /* 0x000fe400078e00ff */
[----:B0-----:R-:W-:-:S07]  /*18f0*/  IMAD.MOV.U32 R13, RZ, RZ, RZ ;  /* 0x000000ffff0d7224 */ /* 0x001fce00078e00ff */
[----:B------:R-:W-:-:S07]  /*1900*/  LEPC R20, `(.L_x_19) ;  /* 0x000000001014794e */ /* 0x000fce0000000000 */
[----:B-1---5:R-:W-:Y:S05]  /*1910*/  CALL.ABS.NOINC R14 ;  /* 0x000000000e007343 */ /* 0x022fea0003c00000 */
.L_x_19:
[----:B0-----:R-:W-:-:S05]  /*1920*/  IMAD.U32 R0, RZ, RZ, UR36 ;  /* 0x00000024ff007e24 */ /* 0x001fca000f8e00ff */
[----:B------:R-:W-:-:S13]  /*1930*/  ISETP.NE.AND P0, PT, R0, 0x3, PT ;  /* 0x000000030000780c */ /* 0x000fda0003f05270 */
[----:B------:R-:W-:Y:S05]  /*1940*/  @!P0 BRA `(.L_x_20) ;  /* 0x0000000000048947 */ /* 0x000fea0003800000 */
[----:B------:R-:W-:Y:S01]  /*1950*/  BPT.TRAP 0x1 ;  /* 0x000000040000795c */ /* 0x000fe20000300000 */
.L_x_20:
[----:B------:R-:W-:Y:S02]  /*1960*/  IMAD.U32 R3, RZ, RZ, UR41 ;  /* 0x00000029ff037e24 */ /* 0x000fe4000f8e00ff */
[----:B------:R-:W-:-:S03]  /*1970*/  IMAD.U32 R0, RZ, RZ, UR46 ;  /* 0x0000002eff007e24 */ /* 0x000fc6000f8e00ff */
[----:B------:R-:W-:Y:S02]  /*1980*/  LEA R3, R3, UR40, 0x3 ;  /* 0x0000002803037c11 */ /* 0x000fe4000f8e18ff */
[----:B------:R-:W-:-:S04]  /*1990*/  SHF.L.U32 R0, R0, 0x1f, RZ ;  /* 0x0000001f00007819 */ /* 0x000fc800000006ff */
[----:B------:R0:W1:Y:S01]  /*19a0*/  SYNCS.PHASECHK.TRANS64.TRYWAIT P1, [R3+URZ], R0 ;  /* 0x00000000030075a7 */ /* 0x000062000802017f */
[----:B------:R-:W-:Y:S05]  /*19b0*/  @!P0 BRA `(.L_x_21) ;  /* 0x0000000000048947 */ /* 0x000fea0003800000 */
[----:B------:R-:W-:Y:S01]  /*19c0*/  BPT.TRAP 0x1 ;  /* 0x000000040000795c */ /* 0x000fe20000300000 */
.L_x_21:
[----:B-1----:R-:W-:Y:S05]  /*19d0*/  @P1 BRA `(.L_x_22) ;  /* 0x0000000000081947 */ /* 0x002fea0003800000 */
[----:B------:R-:W1:Y:S02]  /*19e0*/  SYNCS.PHASECHK.TRANS64.TRYWAIT P1, [R3+URZ], R0 ;  /* 0x00000000030075a7 */ /* 0x000e64000802017f */
[----:B-1----:R-:W-:Y:S05]  /*19f0*/  @!P1 BRA `(.L_x_23) ;  /* 0x000000b0005c9947 */ /* 0x002fea0003800000 */
.L_x_22:
[----:B------:R-:W-:Y:S05]  /*1a00*/  WARPSYNC.ALL ;  /* 0x0000000000007948 */ /* 0x000fea0003800000 */
[----:B------:R-:W-:Y:S01]  /*1a10*/  ULEA UR9, UR41, UR48, 0xb ;  /* 0x0000003029097291 */ /* 0x000fe2000f8e583f */
[----:B------:R-:W-:Y:S01]  /*1a20*/  WARPGROUP.ARRIVE ;  /* 0x00000000000079c5 */ /* 0x000fe20000000000 */
[----:B------:R-:W-:Y:S01]  /*1a30*/  UIMAD UR8, UR41, 0xe00, UR47 ;  /* 0x00000e00290878a4 */ /* 0x000fe2000f8e022f */
[----:B01----:R-:W-:Y:S01]  /*1a40*/  IMAD.U32 R0, RZ, RZ, UR44 ;  /* 0x0000002cff007e24 */ /* 0x003fe2000f8e00ff */
[----:B------:R-:W-:Y:S01]  /*1a50*/  UMOV UR5, 0x40000040 ;  /* 0x4000004000057882 */ /* 0x000fe20000000000 */
[----:B------:R-:W-:Y:S01]  /*1a60*/  UMOV UR7, 0x40000040 ;  /* 0x4000004000077882 */ /* 0x000fe20000000000 */
[----:B------:R-:W-:Y:S01]  /*1a70*/  UIADD3 UR10, UR8, 0x80, URZ ;  /* 0x00000080080a7890 */ /* 0x000fe2000fffe03f */
[----:B------:R-:W-:-:S02]  /*1a80*/  UMOV UR4, UR9 ;  /* 0x0000000900047c82 */ /* 0x000fc40008000000 */
[----:B------:R-:W-:Y:S01]  /*1a90*/  UMOV UR6, UR8 ;  /* 0x0000000800067c82 */ /* 0x000fe20008000000 */
[----:B------:R-:W-:Y:S01]  /*1aa0*/  UIADD3 UR11, UR8, 0x100, URZ ;  /* 0x00000100080b7890 */ /* 0x000fe2000fffe03f */
[----:B------:R-:W-:Y:S01]  /*1ab0*/  HGMMA.64x16x16.F32.BF16 R72, gdesc[UR4], RZ, !UPT, gsb0 ;  /* 0x00200000044879f0 */ /* 0x000fe2000c0018ff */
[----:B------:R-:W-:Y:S01]  /*1ac0*/  UMOV UR7, 0x40000040 ;  /* 0x4000004000077882 */ /* 0x000fe20000000000 */
[----:B------:R-:W-:Y:S01]  /*1ad0*/  UMOV UR6, UR10 ;  /* 0x0000000a00067c82 */ /* 0x000fe20008000000 */
[----:B------:R-:W-:Y:S01]  /*1ae0*/  UIADD3 UR12, UR8, 0x180, URZ ;  /* 0x00000180080c7890 */ /* 0x000fe2000fffe03f */
[----:B------:R-:W-:Y:S01]  /*1af0*/  ISETP.GE.AND P1, PT, R0, 0x1, PT ;  /* 0x000000010000780c */ /* 0x000fe20003f26270 */
[----:B------:R-:W-:Y:S01]  /*1b00*/  UIADD3 UR10, UR8, 0x200, URZ ;  /* 0x00000200080a7890 */ /* 0x000fe2000fffe03f */
[----:B------:R-:W-:Y:S02]  /*1b10*/  WARPGROUP.DEPBAR.LE gsb0, 0x0 ;  /* 0x00008000000079c5 */ /* 0x000fe40000010000 */
[----:B------:R-:W-:-:S06]  /*1b20*/  WARPGROUP.ARRIVE ;  /* 0x00000000000079c5 */ /* 0x000fcc0000000000 */
[----:B------:R-:W-:Y:S01]  /*1b30*/  HGMMA.64x16x16.F32.BF16 R64, gdesc[UR4], RZ, !UPT, gsb0 ;  /* 0x00200000044079f0 */ /* 0x000fe2000c0018ff */
[----:B------:R-:W-:Y:S01]  /*1b40*/  UMOV UR6, UR11 ;  /* 0x0000000b00067c82 */ /* 0x000fe20008000000 */
[----:B------:R-:W-:Y:S01]  /*1b50*/  UMOV UR7, 0x40000040 ;  /* 0x4000004000077882 */ /* 0x000fe20000000000 */
        /* <DEDUP_REMOVED lines=28> */
[----:B------:R-:W-:Y:S02]  /*1d20*/  UIADD3 UR4, UR9, 0x2, URZ ;  /* 0x0000000209047890 */ /* 0x000fe4000fffe03f */
[----:B------:R-:W-:Y:S01]  /*1d30*/  UIADD3 UR6, UR8, 0x2, URZ ;  /* 0x0000000208067890 */ /* 0x000fe2000fffe03f */
[----:B------:R-:W-:Y:S01]  /*1d40*/  UMOV UR5, 0x40000040 ;  /* 0x4000004000057882 */ /* 0x000fe20000000000 */
[----:B------:R-:W-:Y:S01]  /*1d50*/  UMOV UR7, 0x40000040 ;  /* 0x4000004000077882 */ /* 0x000fe20000000000 */
[----:B------:R-:W-:Y:S02]  /*1d60*/  WARPGROUP.DEPBAR.LE gsb0, 0x0 ;  /* 0x00008000000079c5 */ /* 0x000fe40000010000 */
[----:B------:R-:W-:-:S06]  /*1d70*/  WARPGROUP.ARRIVE ;  /* 0x00000000000079c5 */ /* 0x000fcc0000000000 */
[----:B------:R-:W-:Y:S01]  /*1d80*/  HGMMA.64x16x16.F32.BF16 R72, gdesc[UR4], R72, gsb0 ;  /* 0x00200000044879f0 */ /* 0x000fe20008001848 */
[----:B------:R-:W-:Y:S01]  /*1d90*/  UMOV UR6, UR10 ;  /* 0x0000000a00067c82 */ /* 0x000fe20008000000 */
[----:B------:R-:W-:Y:S01]  /*1da0*/  UMOV UR7, 0x40000040 ;  /* 0x4000004000077882 */ /* 0x000fe20000000000 */
[----:B------:R-:W-:Y:S01]  /*1db0*/  UIADD3 UR10, UR8, 0x202, URZ ;  /* 0x00000202080a7890 */ /* 0x000fe2000fffe03f */
        /* <DEDUP_REMOVED lines=588> */
[----:B------:R-:W-:Y:S02]  /*4280*/  WARPGROUP.DEPBAR.LE gsb0, 0x0 ;  /* 0x00008000000079c5 */ /* 0x000fe40000010000 */
[----:B------:R-:W-:-:S06]  /*4290*/  WARPGROUP.ARRIVE ;  /* 0x00000000000079c5 */ /* 0x000fcc0000000000 */
[----:B------:R-:W-:Y:S01]  /*42a0*/  HGMMA.64x16x16.F32.BF16 R24, gdesc[UR4], R24, gsb0 ;  /* 0x00200000041879f0 */ /* 0x000fe20008001818 */
[----:B------:R-:W-:Y:S02]  /*42b0*/  UIADD3 UR4, UR9, 0x606, URZ ;  /* 0x0000060609047890 */ /* 0x000fe4000fffe03f */
[----:B------:R-:W-:Y:S01]  /*42c0*/  UIADD3 UR6, UR8, 0xa86, URZ ;  /* 0x00000a8608067890 */ /* 0x000fe2000fffe03f */
[----:B------:R-:W-:Y:S01]  /*42d0*/  UMOV UR5, 0x40000040 ;  /* 0x4000004000057882 */ /* 0x000fe20000000000 */
        /* <DEDUP_REMOVED lines=13> */
[----:B------:R-:W-:Y:S02]  /*43b0*/  UIADD3 UR10, UR8, 0xd06, URZ ;  /* 0x00000d06080a7890 */ /* 0x000fe4000fffe03f */
        /* <DEDUP_REMOVED lines=23> */
[----:B------:R-:W-:Y:S03]  /*4530*/  HGMMA.64x16x16.F32.BF16 R24, gdesc[UR4], R24, gsb0 ;  /* 0x00200000041879f0 */ /* 0x000fe60008001818 */
[----:B------:R-:W-:Y:S02]  /*4540*/  WARPGROUP.DEPBAR.LE gsb0, 0x0 ;  /* 0x00008000000079c5 */ /* 0x000fe40000010000 */
[----:B------:R-:W-:Y:S05]  /*4550*/  @!P1 BRA `(.L_x_24) ;  /* 0x0000002c00689947 */ /* 0x000fea0003800000 */
[----:B------:R-:W-:Y:S01]  /*4560*/  UIADD3 UR8, UR41, 0x1, URZ ;  /* 0x0000000129087890 */ /* 0x000fe2000fffe03f */
[----:B------:R-:W-:Y:S02]  /*4570*/  IMAD.U32 R0, RZ, RZ, UR44 ;  /* 0x0000002cff007e24 */ /* 0x000fe4000f8e00ff */
[----:B------:R-:W-:Y:S01]  /*4580*/  IMAD.U32 R3, RZ, RZ, UR41 ;  /* 0x00000029ff037e24 */ /* 0x000fe2000f8e00ff */
[----:B------:R-:W-:-:S04]  /*4590*/  UISETP.NE.AND UP0, UPT, UR8, 0x2, UPT ;  /* 0x000000020800788c */ /* 0x000fc8000bf05270 */
[----:B------:R-:W-:Y:S02]  /*45a0*/  USEL UR4, URZ, 0x1, UP0 ;  /* 0x000000013f047887 */ /* 0x000fe40008000000 */
[----:B------:R-:W-:Y:S02]  /*45b0*/  USEL UR8, UR8, URZ, UP0 ;  /* 0x0000003f08087287 */ /* 0x000fe40008000000 */
[----:B------:R-:W-:-:S06]  /*45c0*/  ULOP3.LUT UR4, UR46, UR4, URZ, 0x3c, !UPT ;  /* 0x000000042e047292 */ /* 0x000fcc000f8e3c3f */
[----:B------:R-:W-:-:S07]  /*45d0*/  IMAD.U32 R6, RZ, RZ, UR4 ;  /* 0x00000004ff067e24 */ /* 0x000fce000f8e00ff */
.L_x_31:
[----:B------:R-:W-:Y:S05]  /*45e0*/  @!P0 BRA `(.L_x_25) ;  /* 0x0000000000048947 */ /* 0x000fea0003800000 */
[----:B------:R-:W-:Y:S01]  /*45f0*/  BPT.TRAP 0x1 ;  /* 0x000000040000795c */ /* 0x000fe20000300000 */
.L_x_25:
[----:B------:R-:W-:Y:S01]  /*4600*/  ULEA UR4, UR8, UR40, 0x3 ;  /* 0x0000002808047291 */ /* 0x000fe2000f8e183f */
[----:B------:R-:W-:-:S08]  /*4610*/  SHF.L.U32 R4, R6, 0x1f, RZ ;  /* 0x0000001f06047819 */ /* 0x000fd000000006ff */
[----:B------:R0:W1:Y:S01]  /*4620*/  SYNCS.PHASECHK.TRANS64.TRYWAIT P1, [UR4], R4 ;  /* 0x00000004ff0075a7 */ /* 0x0000620008020144 */
[----:B------:R-:W-:Y:S05]  /*4630*/  @!P0 BRA `(.L_x_26) ;  /* 0x0000000000048947 */ /* 0x000fea0003800000 */
[----:B------:R-:W-:Y:S01]  /*4640*/  BPT.TRAP 0x1 ;  /* 0x000000040000795c */ /* 0x000fe20000300000 */
.L_x_26:
[----:B-1----:R-:W-:Y:S05]  /*4650*/  @P1 BRA `(.L_x_27) ;  /* 0x0000000000081947 */ /* 0x002fea0003800000 */
[----:B------:R-:W1:Y:S02]  /*4660*/  SYNCS.PHASECHK.TRANS64.TRYWAIT P1, [UR4], R4 ;  /* 0x00000004ff0075a7 */ /* 0x000e640008020144 */
[----:B-1----:R-:W-:Y:S05]  /*4670*/  @!P1 BRA `(.L_x_28) ;  /* 0x0000008400509947 */ /* 0x002fea0003800000 */
.L_x_27:
[----:B------:R-:W-:Y:S01]  /*4680*/  ULEA UR10, UR8, UR48, 0xb ;  /* 0x00000030080a7291 */ /* 0x000fe2000f8e583f */
[----:B------:R-:W-:Y:S01]  /*4690*/  WARPGROUP.ARRIVE ;  /* 0x00000000000079c5 */ /* 0x000fe20000000000 */
[----:B------:R-:W-:Y:S01]  /*46a0*/  UIMAD UR9, UR8, 0xe00, UR47 ;  /* 0x00000e00080978a4 */ /* 0x000fe2000f8e022f */
[----:B------:R-:W-:Y:S01]  /*46b0*/  UMOV UR5, 0x40000040 ;  /* 0x4000004000057882 */ /* 0x000fe20000000000 */
[----:B------:R-:W-:Y:S02]  /*46c0*/  UMOV UR7, 0x40000040 ;  /* 0x4000004000077882 */ /* 0x000fe40000000000 */
[----:B------:R-:W-:Y:S01]  /*46d0*/  UIADD3 UR11, UR9, 0x80, URZ ;  /* 0x00000080090b7890 */ /* 0x000fe2000fffe03f */
[----:B------:R-:W-:Y:S02]  /*46e0*/  UMOV UR4, UR10 ;  /* 0x0000000a00047c82 */ /* 0x000fe40008000000 */
[----:B------:R-:W-:Y:S01]  /*46f0*/  UMOV UR6, UR9 ;  /* 0x0000000900067c82 */ /* 0x000fe20008000000 */
[----:B------:R-:W-:Y:S01]  /*4700*/  UIADD3 UR12, UR9, 0x100, URZ ;  /* 0x00000100090c7890 */ /* 0x000fe2000fffe03f */
[----:B------:R-:W-:Y:S01]  /*4710*/  HGMMA.64x16x16.F32.BF16 R72, gdesc[UR4], R72, gsb0 ;  /* 0x00200000044879f0 */ /* 0x000fe20008001848 */
[----:B------:R-:W-:Y:S01]  /*4720*/  UMOV UR7, 0x40000040 ;  /* 0x4000004000077882 */ /* 0x000fe20000000000 */
[----:B------:R-:W-:Y:S01]  /*4730*/  UMOV UR6, UR11 ;  /* 0x0000000b00067c82 */ /* 0x000fe20008000000 */
[----:B------:R-:W-:-:S02]  /*4740*/  UIADD3 UR13, UR9, 0x180, URZ ;  /* 0x00000180090d7890 */ /* 0x000fc4000fffe03f */
        /* <DEDUP_REMOVED lines=678> */
[----:B------:R-:W-:Y:S01]  /*71b0*/  BPT.TRAP 0x1 ;  /* 0x000000040000795c */ /* 0x000fe20000300000 */
.L_x_29:
[----:B------:R-:W-:Y:S01]  /*71c0*/  ISETP.NE.AND P1, PT, R23, RZ, PT ;  /* 0x000000ff1700720c */ /* 0x000fe20003f25270 */
[----:B------:R-:W-:-:S12]  /*71d0*/  UISETP.GT.U32.AND UP0, UPT, UR39, 0x1, UPT ;  /* 0x000000012700788c */ /* 0x000fd8000bf04070 */
[----:B01----:R-:W-:-:S05]  /*71e0*/  @P1 LEA R4, R3, UR40, 0x3 ;  /* 0x0000002803041c11 */ /* 0x003fca000f8e18ff */
[----:B------:R-:W-:-:S05]  /*71f0*/  @P1 VIADD R5, R4, 0x10 ;  /* 0x0000001004051836 */ /* 0x000fca0000000000 */
[----:B------:R-:W-:-:S04]  /*7200*/  @P1 PRMT R5, R22, 0x654, R5 ;  /* 0x0000065416051816 */ /* 0x000fc80000000005 */
[----:B------:R0:W-:Y:S01]  /*7210*/  @P1 SYNCS.ARRIVE.TRANS64.RED.A1T0 RZ, [R5+URZ], RZ ;  /* 0x000000ff05ff19a7 */ /* 0x0001e2000810043f */
[----:B------:R-:W-:-:S13]  /*7220*/  PLOP3.LUT P1, PT, PT, PT, UP0, 0x80, 0x0 ;  /* 0x000000000000781c */ /* 0x000fda0003f2f008 */
[----:B0-----:R-:W-:Y:S05]  /*7230*/  @P1 BRA `(.L_x_30) ;  /* 0x0000000000041947 */ /* 0x001fea0003800000 */
[----:B------:R-:W-:Y:S01]  /*7240*/  BPT.TRAP 0x1 ;  /* 0x000000040000795c */ /* 0x000fe20000300000 */
.L_x_30:
[----:B------:R-:W-:Y:S01]  /*7250*/  UIADD3 UR8, UR8, 0x1, URZ ;  /* 0x0000000108087890 */ /* 0x000fe2000fffe03f */
[C---:B------:R-:W-:Y:S01]  /*7260*/  ISETP.GT.AND P2, PT, R0.reuse, 0x1, PT ;  /* 0x000000010000780c */ /* 0x040fe20003f44270 */
[----:B------:R-:W-:Y:S02]  /*7270*/  VIADD R3, R3, 0x1 ;  /* 0x0000000103037836 */ /* 0x000fe40000000000 */
[----:B------:R-:W-:Y:S01]  /*7280*/  UISETP.NE.AND UP0, UPT, UR8, 0x2, UPT ;  /* 0x000000020800788c */ /* 0x000fe2000bf05270 */
[----:B------:R-:W-:Y:S02]  /*7290*/  VIADD R0, R0, 0xffffffff ;  /* 0xffffffff00007836 */ /* 0x000fe40000000000 */
[C---:B------:R-:W-:Y:S01]  /*72a0*/  ISETP.NE.AND P1, PT, R3.reuse, 0x2, PT ;  /* 0x000000020300780c */ /* 0x040fe20003f25270 */
[----:B------:R-:W-:Y:S02]  /*72b0*/  USEL UR4, URZ, 0x1, UP0 ;  /* 0x000000013f047887 */ /* 0x000fe40008000000 */
[----:B------:R-:W-:Y:S01]  /*72c0*/  USEL UR8, UR8, URZ, UP0 ;  /* 0x0000003f08087287 */ /* 0x000fe20008000000 */
[----:B------:R-:W-:-:S03]  /*72d0*/  SEL R3, R3, RZ, P1 ;  /* 0x000000ff03037207 */ /* 0x000fc60000800000 */
[----:B------:R-:W-:Y:S01]  /*72e0*/  LOP3.LUT R6, R6, UR4, RZ, 0x3c, !PT ;  /* 0x0000000406067c12 */ /* 0x000fe2000f8e3cff */
[----:B------:R-:W-:Y:S07]  /*72f0*/  @P2 BRA `(.L_x_31) ;  /* 0xffffffd000b82947 */ /* 0x000fee000383ffff */
.L_x_24:
[----:B------:R-:W-:Y:S01]  /*7300*/  ULDC UR4, c[0x0][0x28c] ;  /* 0x0000a30000047ab9 */ /* 0x000fe20000000800 */
[----:B------:R0:W-:Y:S01]  /*7310*/  SYNCS.ARRIVE.TRANS64.A1T0 RZ, [R86+UR43], RZ ;  /* 0x000000ff56ff79a7 */ /* 0x0001e2000810002b */
[----:B------:R-:W-:-:S06]  /*7320*/  UISETP.GE.AND UP0, UPT, UR4, 0x1, UPT ;  /* 0x000000010400788c */ /* 0x000fcc000bf06270 */
[----:B------:R-:W-:-:S13]  /*7330*/  PLOP3.LUT P1, PT, PT, PT, UP0, 0x80, 0x0 ;  /* 0x000000000000781c */ /* 0x000fda0003f2f008 */
[----:B0-----:R-:W-:Y:S05]  /*7340*/  @!P1 BRA `(.L_x_32) ;  /* 0x0000000000409947 */ /* 0x001fea0003800000 */
[----:B------:R-:W-:Y:S05]  /*7350*/  @!P0 BRA `(.L_x_33) ;  /* 0x0000000000048947 */ /* 0x000fea0003800000 */
[----:B------:R-:W-:Y:S01]  /*7360*/  BPT.TRAP 0x1 ;  /* 0x000000040000795c */ /* 0x000fe20000300000 */
.L_x_33:
[----:B------:R-:W-:Y:S01]  /*7370*/  ISETP.NE.AND P0, PT, R23, RZ, PT ;  /* 0x000000ff1700720c */ /* 0x000fe20003f05270 */
[----:B------:R-:W-:-:S12]  /*7380*/  IMAD.U32 R3, RZ, RZ, UR40 ;  /* 0x00000028ff037e24 */ /* 0x000fd8000f8e00ff */
[----:B------:R-:W-:-:S05]  /*7390*/  VOTEU.ANY UP0, P0 ;  /* 0x00000000003f7886 */ /* 0x000fca0000000100 */
[----:B------:R-:W-:Y:S02]  /*73a0*/  @UP0 UIADD3 UR5, UR44, UR41, URZ ;  /* 0x000000292c050290 */ /* 0x000fe4000fffe03f */
[----:B------:R-:W-:-:S04]  /*73b0*/  UISETP.GT.U32.AND UP0, UPT, UR39, 0x1, UPT ;  /* 0x000000012700788c */ /* 0x000fc8000bf04070 */
[----:B------:R-:W-:-:S04]  /*73c0*/  IMAD.U32 R0, RZ, RZ, UR5 ;  /* 0x00000005ff007e24 */ /* 0x000fc8000f8e00ff */
[----:B------:R-:W-:-:S05]  /*73d0*/  @P0 IMAD.SHL.U32 R0, R0, 0x8, RZ ;  /* 0x0000000800000824 */ /* 0x000fca00078e00ff */
[----:B------:R-:W-:-:S04]  /*73e0*/  @P0 LOP3.LUT R0, R0, 0x8, RZ, 0xc0, !PT ;  /* 0x0000000800000812 */ /* 0x000fc800078ec0ff */
[----:B------:R-:W-:-:S04]  /*73f0*/  @P0 IADD3 R3, R3, 0x10, R0 ;  /* 0x0000001003030810 */ /* 0x000fc80007ffe000 */
[----:B------:R-:W-:-:S04]  /*7400*/  @P0 PRMT R3, R22, 0x654, R3 ;  /* 0x0000065416030816 */ /* 0x000fc80000000003 */
[----:B------:R0:W-:Y:S01]  /*7410*/  @P0 SYNCS.ARRIVE.TRANS64.RED.A1T0 RZ, [R3+URZ], RZ ;  /* 0x000000ff03ff09a7 */ /* 0x0001e2000810043f */
[----:B------:R-:W-:-:S13]  /*7420*/  PLOP3.LUT P0, PT, PT, PT, UP0, 0x80, 0x0 ;  /* 0x000000000000781c */ /* 0x000fda0003f0f008 */
[----:B0-----:R-:W-:Y:S05]  /*7430*/  @P0 BRA `(.L_x_32) ;  /* 0x0000000000040947 */ /* 0x001fea0003800000 */
[----:B------:R-:W-:Y:S01]  /*7440*/  BPT.TRAP 0x1 ;  /* 0x000000040000795c */ /* 0x000fe20000300000 */
.L_x_32:
[----:B------:R-:W-:Y:S01]  /*7450*/  SHF.L.U32 R0, R92, 0x1f, RZ ;  /* 0x0000001f5c007819 */ /* 0x000fe200000006ff */
[----:B------:R-:W-:Y:S01]  /*7460*/  ULEA UR6, UR38, UR41, 0x1 ;  /* 0x0000002926067291 */ /* 0x000fe2000f8e083f */
[----:B------:R-:W0:Y:S01]  /*7470*/  LDC R9, c[0x0][0x288] ;  /* 0x0000a200ff097b82 */ /* 0x000e220000000800 */
[----:B------:R-:W-:Y:S01]  /*7480*/  UIADD3 UR4, UR4, 0x1fe, URZ ;  /* 0x000001fe04047890 */ /* 0x000fe2000fffe03f */
[----:B------:R-:W-:Y:S01]  /*7490*/  IMAD.SHL.U32 R10, R84, 0x2, RZ ;  /* 0x00000002540a7824 */ /* 0x000fe200078e00ff */
[----:B------:R-:W-:Y:S02]  /*74a0*/  USHF.R.U32.HI UR5, URZ, 0x1, UR6 ;  /* 0x000000013f057899 */ /* 0x000fe40008011606 */
[----:B------:R-:W-:Y:S02]  /*74b0*/  UISETP.GT.U32.AND UP0, UPT, UR6, 0x1, UPT ;  /* 0x000000010600788c */ /* 0x000fe4000bf04070 */
[----:B------:R-:W-:Y:S01]  /*74c0*/  ULOP3.LUT UR5, UR5, 0x1, URZ, 0xc0, !UPT ;  /* 0x0000000105057892 */ /* 0x000fe2000f8ec03f */
[----:B------:R-:W1:Y:S01]  /*74d0*/  SYNCS.PHASECHK.TRANS64.TRYWAIT P0, [R85+UR42+0x10], R0 ;  /* 0x00001000550075a7 */ /* 0x000e62000800016a */
[----:B------:R-:W-:Y:S01]  /*74e0*/  UISETP.LT.U32.AND UP0, UPT, UR4, 0x1ff, UP0 ;  /* 0x000001ff0400788c */ /* 0x000fe20008701070 */
[----:B------:R-:W-:Y:S01]  /*74f0*/  SHF.R.S32.HI R11, RZ, 0x1f, R10 ;  /* 0x0000001fff0b7819 */ /* 0x000fe2000001140a */
[----:B------:R-:W-:-:S02]  /*7500*/  UISETP.NE.U32.AND UP1, UPT, UR5, 0x1, UPT ;  /* 0x000000010500788c */ /* 0x000fc4000bf25070 */
[----:B------:R-:W-:Y:S02]  /*7510*/  USEL UR5, URZ, 0x1, !UP0 ;  /* 0x000000013f057887 */ /* 0x000fe4000c000000 */
[----:B------:R-:W-:-:S04]  /*7520*/  UISETP.GT.U32.AND UP1, UPT, UR4, 0x1fe, !UP1 ;  /* 0x000001fe0400788c */ /* 0x000fc8000cf24070 */
[----:B------:R-:W-:-:S04]  /*7530*/  USEL UR4, URZ, 0x1, !UP1 ;  /* 0x000000013f047887 */ /* 0x000fc8000c800000 */
[----:B------:R-:W-:Y:S01]  /*7540*/  ULOP3.LUT UR46, UR4, UR46, UR5, 0x96, !UPT ;  /* 0x0000002e042e7292 */ /* 0x000fe2000f8e9605 */
[----:B01----:R-:W-:Y:S11]  /*7550*/  @!P0 BRA `(.L_x_34) ;  /* 0x0000005400b08947 */ /* 0x003ff60003800000 */
.L_x_170:
[----:B0-----:R-:W-:Y:S01]  /*7560*/  IMAD.SHL.U32 R0, R18, 0x40, RZ ;  /* 0x0000004012007824 */ /* 0x001fe200078e00ff */
[----:B------:R-:W-:Y:S01]  /*7570*/  ULDC UR6, c[0x0][0x284] ;  /* 0x0000a10000067ab9 */ /* 0x000fe20000000800 */
[----:B------:R-:W-:Y:S01]  /*7580*/  IMAD R20, R2, 0x70, RZ ;  /* 0x0000007002147824 */ /* 0x000fe200078e02ff */
[----:B------:R-:W-:Y:S01]  /*7590*/  SHF.R.S32.HI R13, RZ, 0x1f, R19 ;  /* 0x0000001fff0d7819 */ /* 0x000fe20000011413 */
[----:B------:R-:W-:Y:S01]  /*75a0*/  ULDC.64 UR4, c[0x0][0x5d0] ;  /* 0x0001740000047ab9 */ /* 0x000fe20000000a00 */
[----:B------:R-:W-:Y:S01]  /*75b0*/  ISETP.GE.AND P0, PT, R0, UR6, PT ;  /* 0x0000000600007c0c */ /* 0x000fe2000bf06270 */
[----:B------:R-:W-:Y:S01]  /*75c0*/  IMAD.WIDE.U32 R2, R19, UR4, R10 ;  /* 0x0000000413027c25 */ /* 0x000fe2000f8e000a */
[----:B------:R-:W-:Y:S01]  /*75d0*/  SHF.R.S32.HI R21, RZ, 0x1f, R20 ;  /* 0x0000001fff157819 */ /* 0x000fe20000011414 */
[----:B------:R-:W-:Y:S01]  /*75e0*/  ULOP3.LUT UR41, UR41, 0x1, URZ, 0xc0, !UPT ;  /* 0x0000000129297892 */ /* 0x000fe2000f8ec03f */
[C---:B------:R-:W-:Y:S01]  /*75f0*/  ISETP.GE.OR P0, PT, R20.reuse, R9, P0 ;  /* 0x000000091400720c */ /* 0x040fe20000706670 */
[----:B------:R-:W-:Y:S01]  /*7600*/  IMAD R4, R13, UR4, RZ ;  /* 0x000000040d047c24 */ /* 0x000fe2000f8e02ff */
[----:B------:R-:W-:-:S03]  /*7610*/  IADD3 R6, P1, R20, R2, RZ ;  /* 0x0000000214067210 */ /* 0x000fc60007f3e0ff */
[----:B------:R-:W-:-:S05]  /*7620*/  IMAD R5, R19, UR5, R4 ;  /* 0x0000000513057c24 */ /* 0x000fca000f8e0204 */
[----:B------:R-:W-:-:S03]  /*7630*/  IADD3.X R7, R21, R3, R5, P1, !PT ;  /* 0x0000000315077210 */ /* 0x000fc60000ffe405 */
[----:B------:R-:W-:Y:S05]  /*7640*/  @P0 BRA `(.L_x_35) ;  /* 0x0000003c00140947 */ /* 0x000fea0003800000 */
[----:B------:R-:W0:Y:S01]  /*7650*/  LDC.64 R4, c[0x0][0x5c8] ;  /* 0x00017200ff047b82 */ /* 0x000e220000000a00 */
[----:B-----5:R-:W-:Y:S01]  /*7660*/  FSETP.NEU.AND P1, PT, R81, RZ, PT ;  /* 0x000000ff5100720b */ /* 0x020fe20003f2d000 */
[----:B------:R-:W-:Y:S01]  /*7670*/  IMAD R3, R84, -0x2, R9 ;  /* 0xfffffffe54037824 */ /* 0x000fe200078e0209 */
[----:B------:R-:W-:Y:S01]  /*7680*/  BSSY B0, `(.L_x_35) ;  /* 0x00003c1000007945 */ /* 0x000fe20003800000 */
[----:B------:R-:W-:-:S04]  /*7690*/  IMAD.WIDE R94, R18, 0x40, R82 ;  /* 0x00000040125e7825 */ /* 0x000fc800078e0252 */
[----:B------:R-:W-:Y:S02]  /*76a0*/  IMAD.IADD R2, R3, 0x1, -R20 ;  /* 0x0000000103027824 */ /* 0x000fe400078e0a14 */
[----:B------:R-:W-:-:S03]  /*76b0*/  IMAD.IADD R0, R89, 0x1, -R0 ;  /* 0x0000000159007824 */ /* 0x000fc600078e0a00 */
[----:B------:R-:W-:-:S04]  /*76c0*/  ISETP.GT.AND P0, PT, R2, RZ, PT ;  /* 0x000000ff0200720c */ /* 0x000fc80003f04270 */
[----:B------:R-:W-:Y:S01]  /*76d0*/  ISETP.GT.AND P2, PT, R0, RZ, P0 ;  /* 0x000000ff0000720c */ /* 0x000fe20000744270 */
[-C--:B0-----:R-:W-:Y:S02]  /*76e0*/  IMAD R3, R95, R4.reuse, RZ ;  /* 0x000000045f037224 */ /* 0x081fe400078e02ff */
[----:B------:R-:W-:-:S04]  /*76f0*/  IMAD.WIDE.U32 R6, R94, R4, R6 ;  /* 0x000000045e067225 */ /* 0x000fc800078e0006 */
[----:B------:R-:W-:-:S04]  /*7700*/  IMAD R3, R94, R5, R3 ;  /* 0x000000055e037224 */ /* 0x000fc800078e0203 */
[----:B------:R-:W-:Y:S01]  /*7710*/  IMAD.IADD R103, R7, 0x1, R3 ;  /* 0x0000000107677824 */ /* 0x000fe200078e0203 */
[----:B------:R-:W-:Y:S06]  /*7720*/  @!P1 BRA `(.L_x_36) ;  /* 0x0000002400e09947 */ /* 0x000fec0003800000 */
[----:B------:R-:W0:Y:S01]  /*7730*/  LDC.64 R96, c[0x0][0x5b8] ;  /* 0x00016e00ff607b82 */ /* 0x000e220000000a00 */
[----:B------:R-:W-:-:S07]  /*7740*/  ULDC.64 UR4, c[0x0][0x5c0] ;  /* 0x0001700000047ab9 */ /* 0x000fce0000000a00 */
[----:B------:R-:W1:Y:S08]  /*7750*/  LDC.64 R98, c[0x0][0x5b0] ;  /* 0x00016c00ff627b82 */ /* 0x000e700000000a00 */
[----:B------:R-:W2:Y:S01]  /*7760*/  LDC.64 R100, c[0x0][0x5a8] ;  /* 0x00016a00ff647b82 */ /* 0x000ea20000000a00 */
[-C--:B0-----:R-:W-:Y:S02]  /*7770*/  IMAD R12, R13, R96.reuse, RZ ;  /* 0x000000600d0c7224 */ /* 0x081fe400078e02ff */
[----:B------:R-:W-:-:S04]  /*7780*/  IMAD.WIDE.U32 R8, R19, R96, R10 ;  /* 0x0000006013087225 */ /* 0x000fc800078e000a */
[----:B------:R-:W-:Y:S01]  /*7790*/  IMAD R93, R19, R97, R12 ;  /* 0x00000061135d7224 */ /* 0x000fe200078e020c */
[----:B------:R-:W-:Y:S01]  /*77a0*/  IADD3 R12, P1, R20, R8, RZ ;  /* 0x00000008140c7210 */ /* 0x000fe20007f3e0ff */
[----:B-1----:R-:W-:-:S03]  /*77b0*/  IMAD R3, R95, R98, RZ ;  /* 0x000000625f037224 */ /* 0x002fc600078e02ff */
[----:B------:R-:W-:Y:S01]  /*77c0*/  IADD3.X R13, R21, R9, R93, P1, !PT ;  /* 0x00000009150d7210 */ /* 0x000fe20000ffe45d */
[C---:B------:R-:W-:Y:S02]  /*77d0*/  IMAD R97, R94.reuse, R99, R3 ;  /* 0x000000635e617224 */ /* 0x040fe400078e0203 */
[----:B------:R-:W-:-:S04]  /*77e0*/  IMAD.WIDE.U32 R8, R94, R98, R12 ;  /* 0x000000625e087225 */ /* 0x000fc800078e000c */
[----:B------:R-:W-:Y:S01]  /*77f0*/  IMAD.IADD R3, R9, 0x1, R97 ;  /* 0x0000000109037824 */ /* 0x000fe200078e0261 */
[----:B--2---:R-:W-:-:S04]  /*7800*/  LEA R14, P1, R8, R100, 0x1 ;  /* 0x00000064080e7211 */ /* 0x004fc800078208ff */
[----:B------:R-:W-:-:S05]  /*7810*/  LEA.HI.X R15, R8, R101, R3, 0x1, P1 ;  /* 0x00000065080f7211 */ /* 0x000fca00008f0c03 */
[----:B------:R-:W2:Y:S01]  /*7820*/  @P2 LDG.E.LTC128B.U16 R3, desc[UR50][R14.64] ;  /* 0x000000320e032981 */ /* 0x000ea2000c1e1520 */
[----:B------:R-:W-:Y:S01]  /*7830*/  IMAD.WIDE.U32 R8, R94, R98, R20 ;  /* 0x000000625e087225 */ /* 0x000fe200078e0014 */
[----:B------:R-:W-:Y:S02]  /*7840*/  BSSY B1, `(.L_x_37) ;  /* 0x0000015000017945 */ /* 0x000fe40003800000 */
[----:B------:R-:W-:-:S04]  /*7850*/  IADD3 R90, P1, R10, R8, RZ ;  /* 0x000000080a5a7210 */ /* 0x000fc80007f3e0ff */
[----:B------:R-:W-:-:S03]  /*7860*/  IADD3.X R91, R11, R97, R9, P1, !PT ;  /* 0x000000610b5b7210 */ /* 0x000fc60000ffe409 */
[----:B------:R-:W-:-:S04]  /*7870*/  IMAD.WIDE.U32 R90, R19, R96, R90 ;  /* 0x00000060135a7225 */ /* 0x000fc800078e005a */
[----:B--2---:R-:W-:-:S04]  /*7880*/  IMAD.U32 R8, R3, 0x10000, RZ ;  /* 0x0001000003087824 */ /* 0x004fc800078e00ff */
[----:B------:R-:W-:Y:S01]  /*7890*/  FMUL R7, R8, R81 ;  /* 0x0000005108077220 */ /* 0x000fe20000400000 */
[----:B------:R-:W-:-:S03]  /*78a0*/  LEA R8, P1, R6, UR4, 0x1 ;  /* 0x0000000406087c11 */ /* 0x000fc6000f8208ff */
[----:B------:R-:W-:Y:S01]  /*78b0*/  FFMA R7, R72, R80, R7 ;  /* 0x0000005048077223 */ /* 0x000fe20000000007 */
[----:B------:R-:W-:Y:S02]  /*78c0*/  LEA.HI.X R9, R6, UR5, R103, 0x1, P1 ;  /* 0x0000000506097c11 */ /* 0x000fe400088f0c67 */
[----:B------:R-:W-:Y:S02]  /*78d0*/  ISETP.GT.AND P1, PT, R2, 0x1, PT ;  /* 0x000000010200780c */ /* 0x000fe40003f24270 */
[----:B------:R-:W-:Y:S01]  /*78e0*/  F2FP.BF16.F32.PACK_AB R14, RZ, R7 ;  /* 0x00000007ff0e723e */ /* 0x000fe200000010ff */
[----:B------:R-:W-:Y:S01]  /*78f0*/  IMAD.IADD R7, R93, 0x1, R91 ;  /* 0x000000015d077824 */ /* 0x000fe200078e025b */
[----:B------:R-:W-:Y:S02]  /*7900*/  ISETP.GT.AND P3, PT, R0, RZ, P1 ;  /* 0x000000ff0000720c */ /* 0x000fe40000f64270 */
[----:B------:R-:W-:Y:S01]  /*7910*/  PRMT R15, R14, 0x7610, R15 ;  /* 0x000076100e0f7816 */ /* 0x000fe2000000000f */
[----:B------:R-:W-:Y:S01]  /*7920*/  IMAD.SHL.U32 R14, R98, 0x8, RZ ;  /* 0x00000008620e7824 */ /* 0x000fe200078e00ff */
[----:B------:R-:W-:-:S03]  /*7930*/  LEA R6, P4, R90, R100, 0x1 ;  /* 0x000000645a067211 */ /* 0x000fc600078808ff */
[----:B------:R0:W-:Y:S01]  /*7940*/  @P2 STG.E.U16 desc[UR50][R8.64], R15 ;  /* 0x0000000f08002986 */ /* 0x0001e2000c101532 */
[----:B------:R-:W-:Y:S02]  /*7950*/  LEA.HI.X R7, R90, R101, R7, 0x1, P4 ;  /* 0x000000655a077211 */ /* 0x000fe400020f0c07 */
[----:B0-----:R-:W-:-:S03]  /*7960*/  SHF.L.U64.HI R15, R98, 0x3, R99 ;  /* 0x00000003620f7819 */ /* 0x001fc60000010263 */
[----:B------:R-:W-:Y:S05]  /*7970*/  @!P3 BRA `(.L_x_38) ;  /* 0x000000000004b947 */ /* 0x000fea0003800000 */
[----:B------:R0:W5:Y:S02]  /*7980*/  LDG.E.LTC128B.U16 R3, desc[UR50][R6.64+0x2] ;  /* 0x0000023206037981 */ /* 0x000164000c1e1520 */
.L_x_38:
[----:B------:R-:W-:Y:S05]  /*7990*/  BSYNC B1 ;  /* 0x0000000000017941 */ /* 0x000fea0003800000 */
.L_x_37:
[----:B-----5:R-:W-:Y:S01]  /*79a0*/  IMAD.U32 R18, R3, 0x10000, RZ ;  /* 0x0001000003127824 */ /* 0x020fe200078e00ff */
[----:B------:R-:W-:Y:S01]  /*79b0*/  ISETP.GT.AND P0, PT, R0, 0x8, P0 ;  /* 0x000000080000780c */ /* 0x000fe20000704270 */
[----:B------:R-:W-:-:S04]  /*79c0*/  IMAD.WIDE.U32 R14, R94, R98, R14 ;  /* 0x000000625e0e7225 */ /* 0x000fc800078e000e */
[----:B------:R-:W-:Y:S01]  /*79d0*/  FMUL R18, R18, R81 ;  /* 0x0000005112127220 */ /* 0x000fe20000400000 */
[----:B------:R-:W-:Y:S01]  /*79e0*/  IMAD.IADD R97, R97, 0x1, R15 ;  /* 0x0000000161617824 */ /* 0x000fe200078e020f */
[----:B------:R-:W-:Y:S02]  /*79f0*/  IADD3 R15, P2, R12, R14, RZ ;  /* 0x0000000e0c0f7210 */ /* 0x000fe40007f5e0ff */
[----:B------:R-:W-:-:S03]  /*7a00*/  FFMA R18, R73, R80, R18 ;  /* 0x0000005049127223 */ /* 0x000fc60000000012 */
[----:B------:R-:W-:Y:S01]  /*7a10*/  IMAD.X R72, R97, 0x1, R13, P2 ;  /* 0x0000000161487824 */ /* 0x000fe200010e060d */
[C---:B------:R-:W-:Y:S02]  /*7a20*/  LEA R12, P2, R15.reuse, R100, 0x1 ;  /* 0x000000640f0c7211 */ /* 0x040fe400078408ff */
[----:B------:R-:W-:Y:S02]  /*7a30*/  F2FP.BF16.F32.PACK_AB R18, RZ, R18 ;  /* 0x00000012ff12723e */ /* 0x000fe400000010ff */
[----:B------:R-:W-:Y:S02]  /*7a40*/  LEA.HI.X R13, R15, R101, R72, 0x1, P2 ;  /* 0x000000650f0d7211 */ /* 0x000fe400010f0c48 */
[----:B------:R-:W-:Y:S02]  /*7a50*/  PRMT R15, R18, 0x7610, R15 ;  /* 0x00007610120f7816 */ /* 0x000fe4000000000f */
[----:B------:R-:W-:-:S03]  /*7a60*/  PRMT R18, R3, 0x7610, R18 ;  /* 0x0000761003127816 */ /* 0x000fc60000000012 */
[----:B------:R1:W-:Y:S04]  /*7a70*/  @P3 STG.E.U16 desc[UR50][R8.64+0x2], R15 ;  /* 0x0000020f08003986 */ /* 0x0003e8000c101532 */
[----:B------:R-:W2:Y:S01]  /*7a80*/  @P0 LDG.E.LTC128B.U16 R18, desc[UR50][R12.64] ;  /* 0x000000320c120981 */ /* 0x000ea2000c1e1520 */
[----:B------:R-:W-:Y:S01]  /*7a90*/  IADD3 R14, P2, P3, R10, R14, R20 ;  /* 0x0000000e0a0e7210 */ /* 0x000fe20007b5e014 */
[----:B------:R-:W-:Y:S01]  /*7aa0*/  BSSY B1, `(.L_x_39) ;  /* 0x0000011000017945 */ /* 0x000fe20003800000 */
[----:B------:R-:W-:Y:S02]  /*7ab0*/  ISETP.GT.AND P1, PT, R0, 0x8, P1 ;  /* 0x000000080000780c */ /* 0x000fe40000f24270 */
[----:B-1----:R-:W-:Y:S02]  /*7ac0*/  IADD3.X R15, R11, R97, R21, P2, P3 ;  /* 0x000000610b0f7210 */ /* 0x002fe400017e6415 */
[----:B------:R-:W-:Y:S01]  /*7ad0*/  SHF.L.U64.HI R11, R4, 0x4, R5 ;  /* 0x00000004040b7819 */ /* 0x000fe20000010205 */
[----:B------:R-:W-:-:S04]  /*7ae0*/  IMAD.WIDE.U32 R14, R19, R96, R14 ;  /* 0x00000060130e7225 */ /* 0x000fc800078e000e */
[----:B------:R-:W-:Y:S02]  /*7af0*/  IMAD.IADD R5, R93, 0x1, R15 ;  /* 0x000000015d057824 */ /* 0x000fe400078e020f */
[----:B--2---:R-:W-:-:S04]  /*7b00*/  IMAD.U32 R10, R18, 0x10000, RZ ;  /* 0x00010000120a7824 */ /* 0x004fc800078e00ff */
[----:B------:R-:W-:Y:S01]  /*7b10*/  FMUL R3, R10, R81 ;  /* 0x000000510a037220 */ /* 0x000fe20000400000 */
[----:B------:R-:W-:Y:S02]  /*7b20*/  LEA R10, P2, R4, R8, 0x4 ;  /* 0x00000008040a7211 */ /* 0x000fe400078420ff */
[----:B------:R-:W-:Y:S01]  /*7b30*/  LEA R4, P3, R14, R100, 0x1 ;  /* 0x000000640e047211 */ /* 0x000fe200078608ff */
[----:B------:R-:W-:Y:S02]  /*7b40*/  FFMA R3, R74, R80, R3 ;  /* 0x000000504a037223 */ /* 0x000fe40000000003 */
[----:B------:R-:W-:Y:S01]  /*7b50*/  IMAD.X R11, R11, 0x1, R9, P2 ;  /* 0x000000010b0b7824 */ /* 0x000fe200010e0609 */
[----:B------:R-:W-:Y:S02]  /*7b60*/  LEA.HI.X R5, R14, R101, R5, 0x1, P3 ;  /* 0x000000650e057211 */ /* 0x000fe400018f0c05 */
[----:B------:R-:W-:-:S05]  /*7b70*/  F2FP.BF16.F32.PACK_AB R3, RZ, R3 ;  /* 0x00000003ff03723e */ /* 0x000fca00000010ff */
[----:B------:R1:W-:Y:S01]  /*7b80*/  @P0 STG.E.U16 desc[UR50][R10.64], R3 ;  /* 0x000000030a000986 */ /* 0x0003e2000c101532 */
[----:B------:R-:W-:Y:S05]  /*7b90*/  @!P1 BRA `(.L_x_40) ;  /* 0x0000000000049947 */ /* 0x000fea0003800000 */
[----:B------:R2:W5:Y:S02]  /*7ba0*/  LDG.E.LTC128B.U16 R18, desc[UR50][R4.64+0x2] ;  /* 0x0000023204127981 */ /* 0x000564000c1e1520 */
.L_x_40:
[----:B------:R-:W-:Y:S05]  /*7bb0*/  BSYNC B1 ;  /* 0x0000000000017941 */ /* 0x000fea0003800000 */
.L_x_39:
[----:B-----5:R-:W-:Y:S01]  /*7bc0*/  IMAD.U32 R12, R18, 0x10000, RZ ;  /* 0x00010000120c7824 */ /* 0x020fe200078e00ff */
[----:B------:R-:W-:Y:S01]  /*7bd0*/  ISETP.GT.AND P0, PT, R2, 0x8, PT ;  /* 0x000000080200780c */ /* 0x000fe20003f04270 */
[----:B------:R-:W-:Y:S02]  /*7be0*/  BSSY B1, `(.L_x_41) ;  /* 0x0000008000017945 */ /* 0x000fe40003800000 */
[----:B------:R-:W-:Y:S01]  /*7bf0*/  FMUL R12, R12, R81 ;  /* 0x000000510c0c7220 */ /* 0x000fe20000400000 */
[----:B------:R-:W-:-:S03]  /*7c00*/  ISETP.GT.AND P2, PT, R0, RZ, P0 ;  /* 0x000000ff0000720c */ /* 0x000fc60000744270 */
[----:B------:R-:W-:-:S05]  /*7c10*/  FFMA R12, R75, R80, R12 ;  /* 0x000000504b0c7223 */ /* 0x000fca000000000c */
[----:B------:R-:W-:-:S05]  /*7c20*/  F2FP.BF16.F32.PACK_AB R12, RZ, R12 ;  /* 0x0000000cff0c723e */ /* 0x000fca00000010ff */
[----:B------:R3:W-:Y:S01]  /*7c30*/  @P1 STG.E.U16 desc[UR50][R10.64+0x2], R12 ;  /* 0x0000020c0a001986 */ /* 0x0007e2000c101532 */
[----:B------:R-:W-:Y:S05]  /*7c40*/  @!P2 BRA `(.L_x_42) ;  /* 0x000000000004a947 */ /* 0x000fea0003800000 */
[----:B------:R4:W5:Y:S02]  /*7c50*/  LDG.E.LTC128B.U16 R18, desc[UR50][R6.64+0x10] ;  /* 0x0000103206127981 */ /* 0x000964000c1e1520 */
.L_x_42:
[----:B------:R-:W-:Y:S05]  /*7c60*/  BSYNC B1 ;  /* 0x0000000000017941 */ /* 0x000fea0003800000 */
.L_x_41:
[----:B---3-5:R-:W-:Y:S01]  /*7c70*/  IMAD.U32 R12, R18, 0x10000, RZ ;  /* 0x00010000120c7824 */ /* 0x028fe200078e00ff */
[----:B------:R-:W-:Y:S01]  /*7c80*/  ISETP.GT.AND P1, PT, R2, 0x9, PT ;  /* 0x000000090200780c */ /* 0x000fe20003f24270 */
[----:B------:R-:W-:Y:S02]  /*7c90*/  BSSY B1, `(.L_x_43) ;  /* 0x0000008000017945 */ /* 0x000fe40003800000 */
[----:B-1----:R-:W-:Y:S01]  /*7ca0*/  FMUL R3, R12, R81 ;  /* 0x000000510c037220 */ /* 0x002fe20000400000 */
[----:B------:R-:W-:-:S03]  /*7cb0*/  ISETP.GT.AND P3, PT, R0, RZ, P1 ;  /* 0x000000ff0000720c */ /* 0x000fc60000f64270 */
[----:B------:R-:W-:-:S05]  /*7cc0*/  FFMA R3, R76, R80, R3 ;  /* 0x000000504c037223 */ /* 0x000fca0000000003 */
[----:B------:R-:W-:-:S05]  /*7cd0*/  F2FP.BF16.F32.PACK_AB R3, RZ, R3 ;  /* 0x00000003ff03723e */ /* 0x000fca00000010ff */
[----:B------:R1:W-:Y:S01]  /*7ce0*/  @P2 STG.E.U16 desc[UR50][R8.64+0x10], R3 ;  /* 0x0000100308002986 */ /* 0x0003e2000c101532 */
[----:B------:R-:W-:Y:S05]  /*7cf0*/  @!P3 BRA `(.L_x_44) ;  /* 0x000000000004b947 */ /* 0x000fea0003800000 */
[----:B------:R3:W5:Y:S02]  /*7d00*/  LDG.E.LTC128B.U16 R18, desc[UR50][R6.64+0x12] ;  /* 0x0000123206127981 */ /* 0x000764000c1e1520 */
.L_x_44:
[----:B------:R-:W-:Y:S05]  /*7d10*/  BSYNC B1 ;  /* 0x0000000000017941 */ /* 0x000fea0003800000 */
.L_x_43:
[----:B-----5:R-:W-:Y:S01]  /*7d20*/  IMAD.U32 R12, R18, 0x10000, RZ ;  /* 0x00010000120c7824 */ /* 0x020fe200078e00ff */
[----:B------:R-:W-:Y:S01]  /*7d30*/  ISETP.GT.AND P0, PT, R0, 0x8, P0 ;  /* 0x000000080000780c */ /* 0x000fe20000704270 */
[----:B------:R-:W-:Y:S02]  /*7d40*/  BSSY B1, `(.L_x_45) ;  /* 0x0000007000017945 */ /* 0x000fe40003800000 */
[----:B------:R-:W-:-:S04]  /*7d50*/  FMUL R12, R12, R81 ;  /* 0x000000510c0c7220 */ /* 0x000fc80000400000 */
[----:B------:R-:W-:-:S05]  /*7d60*/  FFMA R12, R77, R80, R12 ;  /* 0x000000504d0c7223 */ /* 0x000fca000000000c */
[----:B------:R-:W-:-:S05]  /*7d70*/  F2FP.BF16.F32.PACK_AB R12, RZ, R12 ;  /* 0x0000000cff0c723e */ /* 0x000fca00000010ff */
[----:B------:R0:W-:Y:S01]  /*7d80*/  @P3 STG.E.U16 desc[UR50][R8.64+0x12], R12 ;  /* 0x0000120c08003986 */ /* 0x0001e2000c101532 */
[----:B------:R-:W-:Y:S05]  /*7d90*/  @!P0 BRA `(.L_x_46) ;  /* 0x0000000000048947 */ /* 0x000fea0003800000 */
[----:B------:R0:W5:Y:S02]  /*7da0*/  LDG.E.LTC128B.U16 R18, desc[UR50][R4.64+0x10] ;  /* 0x0000103204127981 */ /* 0x000164000c1e1520 */
.L_x_46:
[----:B------:R-:W-:Y:S05]  /*7db0*/  BSYNC B1 ;  /* 0x0000000000017941 */ /* 0x000fea0003800000 */
.L_x_45:
[----:B0----5:R-:W-:Y:S01]  /*7dc0*/  IMAD.U32 R12, R18, 0x10000, RZ ;  /* 0x00010000120c7824 */ /* 0x021fe200078e00ff */
[----:B------:R-:W-:Y:S01]  /*7dd0*/  ISETP.GT.AND P1, PT, R0, 0x8, P1 ;  /* 0x000000080000780c */ /* 0x000fe20000f24270 */
[----:B------:R-:W-:Y:S02]  /*7de0*/  BSSY B1, `(.L_x_47) ;  /* 0x0000007000017945 */ /* 0x000fe40003800000 */
[----:B-1----:R-:W-:-:S04]  /*7df0*/  FMUL R3, R12, R81 ;  /* 0x000000510c037220 */ /* 0x002fc80000400000 */
[----:B------:R-:W-:-:S05]  /*7e00*/  FFMA R3, R78, R80, R3 ;  /* 0x000000504e037223 */ /* 0x000fca0000000003 */
[----:B------:R-:W-:-:S05]  /*7e10*/  F2FP.BF16.F32.PACK_AB R3, RZ, R3 ;  /* 0x00000003ff03723e */ /* 0x000fca00000010ff */
[----:B------:R0:W-:Y:S01]  /*7e20*/  @P0 STG.E.U16 desc[UR50][R10.64+0x10], R3 ;  /* 0x000010030a000986 */ /* 0x0001e2000c101532 */
[----:B------:R-:W-:Y:S05]  /*7e30*/  @!P1 BRA `(.L_x_48) ;  /* 0x0000000000049947 */ /* 0x000fea0003800000 */
[----:B------:R1:W5:Y:S02]  /*7e40*/  LDG.E.LTC128B.U16 R18, desc[UR50][R4.64+0x12] ;  /* 0x0000123204127981 */ /* 0x000364000c1e1520 */
.L_x_48:
[----:B------:R-:W-:Y:S05]  /*7e50*/  BSYNC B1 ;  /* 0x0000000000017941 */ /* 0x000fea0003800000 */
.L_x_47:
        /* <DEDUP_REMOVED lines=10> */
.L_x_50:
[----:B------:R-:W-:Y:S05]  /*7f00*/  BSYNC B1 ;  /* 0x0000000000017941 */ /* 0x000fea0003800000 */
.L_x_49:
[----:B0----5:R-:W-:Y:S01]  /*7f10*/  IMAD.U32 R12, R18, 0x10000, RZ ;  /* 0x00010000120c7824 */ /* 0x021fe200078e00ff */
        /* <DEDUP_REMOVED lines=9> */
.L_x_52:
[----:B------:R-:W-:Y:S05]  /*7fb0*/  BSYNC B1 ;  /* 0x0000000000017941 */ /* 0x000fea0003800000 */
.L_x_51:
        /* <DEDUP_REMOVED lines=9> */
.L_x_54:
[----:B------:R-:W-:Y:S05]  /*8050*/  BSYNC B1 ;  /* 0x0000000000017941 */ /* 0x000fea0003800000 */
.L_x_53:
[----:B0----5:R-:W-:Y:S01]  /*8060*/  IMAD.U32 R12, R18, 0x10000, RZ ;  /* 0x00010000120c7824 */ /* 0x021fe200078e00ff */
        /* <DEDUP_REMOVED lines=8> */
.L_x_56:
[----:B------:R-:W-:Y:S05]  /*80f0*/  BSYNC B1 ;  /* 0x0000000000017941 */ /* 0x000fea0003800000 */
.L_x_55:
        /* <DEDUP_REMOVED lines=10> */
.L_x_58:
[----:B------:R-:W-:Y:S05]  /*81a0*/  BSYNC B1 ;  /* 0x0000000000017941 */ /* 0x000fea0003800000 */
.L_x_57:
        /* <DEDUP_REMOVED lines=10> */
.L_x_60:
[----:B------:R-:W-:Y:S05]  /*8250*/  BSYNC B1 ;  /* 0x0000000000017941 */ /* 0x000fea0003800000 */
.L_x_59:
        /* <DEDUP_REMOVED lines=9> */
.L_x_62:
[----:B------:R-:W-:Y:S05]  /*82f0*/  BSYNC B1 ;  /* 0x0000000000017941 */ /* 0x000fea0003800000 */
.L_x_61:
        /* <DEDUP_REMOVED lines=9> */
.L_x_64:
[----:B------:R-:W-:Y:S05]  /*8390*/  BSYNC B1 ;  /* 0x0000000000017941 */ /* 0x000fea0003800000 */
.L_x_63:
        /* <DEDUP_REMOVED lines=10> */
.L_x_66:
[----:B------:R-:W-:Y:S05]  /*8440*/  BSYNC B1 ;  /* 0x0000000000017941 */ /* 0x000fea0003800000 */
.L_x_65:
        /* <DEDUP_REMOVED lines=10> */
.L_x_68:
[----:B------:R-:W-:Y:S05]  /*84f0*/  BSYNC B1 ;  /* 0x0000000000017941 */ /* 0x000fea0003800000 */
.L_x_67:
        /* <DEDUP_REMOVED lines=9> */
.L_x_70:
[----:B------:R-:W-:Y:S05]  /*8590*/  BSYNC B1 ;  /* 0x0000000000017941 */ /* 0x000fea0003800000 */
.L_x_69:
        /* <DEDUP_REMOVED lines=9> */
.L_x_72:
[----:B------:R-:W-:Y:S05]  /*8630*/  BSYNC B1 ;  /* 0x0000000000017941 */ /* 0x000fea0003800000 */
.L_x_71:
        /* <DEDUP_REMOVED lines=10> */
.L_x_74:
[----:B------:R-:W-:Y:S05]  /*86e0*/  BSYNC B1 ;  /* 0x0000000000017941 */ /* 0x000fea0003800000 */
.L_x_73:
        /* <DEDUP_REMOVED lines=10> */
.L_x_76:
[----:B------:R-:W-:Y:S05]  /*8790*/  BSYNC B1 ;  /* 0x0000000000017941 */ /* 0x000fea0003800000 */
.L_x_75:
        /* <DEDUP_REMOVED lines=9> */
.L_x_78:
[----:B------:R-:W-:Y:S05]  /*8830*/  BSYNC B1 ;  /* 0x0000000000017941 */ /* 0x000fea0003800000 */
.L_x_77:
        /* <DEDUP_REMOVED lines=9> */
.L_x_80:
[----:B------:R-:W-:Y:S05]  /*88d0*/  BSYNC B1 ;  /* 0x0000000000017941 */ /* 0x000fea0003800000 */
.L_x_79:
        /* <DEDUP_REMOVED lines=10> */
.L_x_82:
[----:B------:R-:W-:Y:S05]  /*8980*/  BSYNC B1 ;  /* 0x0000000000017941 */ /* 0x000fea0003800000 */
.L_x_81:
        /* <DEDUP_REMOVED lines=10> */
.L_x_84:
[----:B------:R-:W-:Y:S05]  /*8a30*/  BSYNC B1 ;  /* 0x0000000000017941 */ /* 0x000fea0003800000 */
.L_x_83:
        /* <DEDUP_REMOVED lines=9> */
.L_x_86:
[----:B------:R-:W-:Y:S05]  /*8ad0*/  BSYNC B1 ;  /* 0x0000000000017941 */ /* 0x000fea0003800000 */
.L_x_85:
        /* <DEDUP_REMOVED lines=9> */
.L_x_88:
[----:B------:R-:W-:Y:S05]  /*8b70*/  BSYNC B1 ;  /* 0x0000000000017941 */ /* 0x000fea0003800000 */
.L_x_87:
        /* <DEDUP_REMOVED lines=10> */
.L_x_90:
[----:B------:R-:W-:Y:S05]  /*8c20*/  BSYNC B1 ;  /* 0x0000000000017941 */ /* 0x000fea0003800000 */
.L_x_89:
        /* <DEDUP_REMOVED lines=10> */
.L_x_92:
[----:B------:R-:W-:Y:S05]  /*8cd0*/  BSYNC B1 ;  /* 0x0000000000017941 */ /* 0x000fea0003800000 */
.L_x_91:
        /* <DEDUP_REMOVED lines=9> */
.L_x_94:
[----:B------:R-:W-:Y:S05]  /*8d70*/  BSYNC B1 ;  /* 0x0000000000017941 */ /* 0x000fea0003800000 */
.L_x_93:
        /* <DEDUP_REMOVED lines=9> */
.L_x_96:
[----:B------:R-:W-:Y:S05]  /*8e10*/  BSYNC B1 ;  /* 0x0000000000017941 */ /* 0x000fea0003800000 */
.L_x_95:
        /* <DEDUP_REMOVED lines=10> */
.L_x_98:
[----:B------:R-:W-:Y:S05]  /*8ec0*/  BSYNC B1 ;  /* 0x0000000000017941 */ /* 0x000fea0003800000 */
.L_x_97:
        /* <DEDUP_REMOVED lines=10> */
.L_x_100:
[----:B------:R-:W-:Y:S05]  /*8f70*/  BSYNC B1 ;  /* 0x0000000000017941 */ /* 0x000fea0003800000 */
.L_x_99:
        /* <DEDUP_REMOVED lines=9> */
.L_x_102:
[----:B------:R-:W-:Y:S05]  /*9010*/  BSYNC B1 ;  /* 0x0000000000017941 */ /* 0x000fea0003800000 */
.L_x_101:
        /* <DEDUP_REMOVED lines=9> */
.L_x_104:
[----:B------:R-:W-:Y:S05]  /*90b0*/  BSYNC B1 ;  /* 0x0000000000017941 */ /* 0x000fea0003800000 */
.L_x_103:
        /* <DEDUP_REMOVED lines=10> */
.L_x_106:
[----:B------:R-:W-:Y:S05]  /*9160*/  BSYNC B1 ;  /* 0x0000000000017941 */ /* 0x000fea0003800000 */
.L_x_105:
        /* <DEDUP_REMOVED lines=10> */
.L_x_108:
[----:B------:R-:W-:Y:S05]  /*9210*/  BSYNC B1 ;  /* 0x0000000000017941 */ /* 0x000fea0003800000 */
.L_x_107:
        /* <DEDUP_REMOVED lines=9> */
.L_x_110:
[----:B------:R-:W-:Y:S05]  /*92b0*/  BSYNC B1 ;  /* 0x0000000000017941 */ /* 0x000fea0003800000 */
.L_x_109:
        /* <DEDUP_REMOVED lines=9> */
.L_x_112:
[----:B------:R-:W-:Y:S05]  /*9350*/  BSYNC B1 ;  /* 0x0000000000017941 */ /* 0x000fea0003800000 */
.L_x_111:
        /* <DEDUP_REMOVED lines=10> */
.L_x_114:
[----:B------:R-:W-:Y:S05]  /*9400*/  BSYNC B1 ;  /* 0x0000000000017941 */ /* 0x000fea0003800000 */
.L_x_113:
        /* <DEDUP_REMOVED lines=10> */
.L_x_116:
[----:B------:R-:W-:Y:S05]  /*94b0*/  BSYNC B1 ;  /* 0x0000000000017941 */ /* 0x000fea0003800000 */
.L_x_115:
        /* <DEDUP_REMOVED lines=9> */
.L_x_118:
[----:B------:R-:W-:Y:S05]  /*9550*/  BSYNC B1 ;  /* 0x0000000000017941 */ /* 0x000fea0003800000 */
.L_x_117:
        /* <DEDUP_REMOVED lines=9> */
.L_x_120:
[----:B------:R-:W-:Y:S05]  /*95f0*/  BSYNC B1 ;  /* 0x0000000000017941 */ /* 0x000fea0003800000 */
.L_x_119:
        /* <DEDUP_REMOVED lines=10> */
.L_x_122:
[----:B------:R-:W-:Y:S05]  /*96a0*/  BSYNC B1 ;  /* 0x0000000000017941 */ /* 0x000fea0003800000 */
.L_x_121:
        /* <DEDUP_REMOVED lines=10> */
.L_x_124:
[----:B------:R-:W-:Y:S05]  /*9750*/  BSYNC B1 ;  /* 0x0000000000017941 */ /* 0x000fea0003800000 */
.L_x_123:
        /* <DEDUP_REMOVED lines=9> */
.L_x_126:
[----:B------:R-:W-:Y:S05]  /*97f0*/  BSYNC B1 ;  /* 0x0000000000017941 */ /* 0x000fea0003800000 */
.L_x_125:
        /* <DEDUP_REMOVED lines=9> */
.L_x_128:
[----:B------:R-:W-:Y:S05]  /*9890*/  BSYNC B1 ;  /* 0x0000000000017941 */ /* 0x000fea0003800000 */
.L_x_127:
        /* <DEDUP_REMOVED lines=10> */
.L_x_130:
[----:B------:R-:W-:Y:S05]  /*9940*/  BSYNC B1 ;  /* 0x0000000000017941 */ /* 0x000fea0003800000 */
.L_x_129:
        /* <DEDUP_REMOVED lines=10> */
.L_x_132:
[----:B------:R-:W-:Y:S05]  /*99f0*/  BSYNC B1 ;  /* 0x0000000000017941 */ /* 0x000fea0003800000 */
.L_x_131:
        /* <DEDUP_REMOVED lines=9> */
.L_x_134:
[----:B------:R-:W-:Y:S05]  /*9a90*/  BSYNC B1 ;  /* 0x0000000000017941 */ /* 0x000fea0003800000 */
.L_x_133:
        /* <DEDUP_REMOVED lines=9> */
.L_x_136:
[----:B------:R-:W-:Y:S05]  /*9b30*/  BSYNC B1 ;  /* 0x0000000000017941 */ /* 0x000fea0003800000 */
.L_x_135:
        /* <DEDUP_REMOVED lines=10> */
.L_x_138:
[----:B------:R-:W-:Y:S05]  /*9be0*/  BSYNC B1 ;  /* 0x0000000000017941 */ /* 0x000fea0003800000 */
.L_x_137:
[----:B0----5:R-:W-:Y:S01]  /*9bf0*/  IMAD.U32 R12, R18, 0x10000, RZ ;  /* 0x00010000120c7824 */ /* 0x021fe200078e00ff */
[----:B------:R-:W-:Y:S01]  /*9c00*/  ISETP.GT.AND P1, PT, R2, 0x69, PT ;  /* 0x000000690200780c */ /* 0x000fe20003f24270 */
[----:B------:R-:W-:Y:S01]  /*9c10*/  @P2 IMAD.MOV.U32 R2, RZ, RZ, R8 ;  /* 0x000000ffff022224 */ /* 0x000fe200078e0008 */
[----:B------:R-:W-:Y:S01]  /*9c20*/  BSSY B1, `(.L_x_139) ;  /* 0x000000a000017945 */ /* 0x000fe20003800000 */
[----:B------:R-:W-:Y:S01]  /*9c30*/  FMUL R3, R12, R81 ;  /* 0x000000510c037220 */ /* 0x000fe20000400000 */
[----:B------:R-:W-:-:S03]  /*9c40*/  ISETP.GT.AND P3, PT, R0, RZ, P1 ;  /* 0x000000ff0000720c */ /* 0x000fc60000f64270 */
[----:B------:R-:W-:-:S05]  /*9c50*/  FFMA R3, R28, R80, R3 ;  /* 0x000000501c037223 */ /* 0x000fca0000000003 */
[----:B------:R-:W-:-:S04]  /*9c60*/  F2FP.BF16.F32.PACK_AB R3, RZ, R3 ;  /* 0x00000003ff03723e */ /* 0x000fc800000010ff */
[----:B------:R-:W-:Y:S01]  /*9c70*/  PRMT R12, R3, 0x7610, R12 ;  /* 0x00007610030c7816 */ /* 0x000fe2000000000c */
[----:B------:R-:W-:-:S05]  /*9c80*/  @P2 IMAD.MOV.U32 R3, RZ, RZ, R9 ;  /* 0x000000ffff032224 */ /* 0x000fca00078e0009 */
[----:B------:R0:W-:Y:S01]  /*9c90*/  @P2 STG.E.U16 desc[UR50][R2.64+0xd0], R12 ;  /* 0x0000d00c02002986 */ /* 0x0001e2000c101532 */
[----:B------:R-:W-:Y:S05]  /*9ca0*/  @!P3 BRA `(.L_x_140) ;  /* 0x000000000004b947 */ /* 0x000fea0003800000 */
[----:B------:R0:W5:Y:S02]  /*9cb0*/  LDG.E.LTC128B.U16 R18, desc[UR50][R6.64+0xd2] ;  /* 0x0000d23206127981 */ /* 0x000164000c1e1520 */
.L_x_140:
[----:B------:R-:W-:Y:S05]  /*9cc0*/  BSYNC B1 ;  /* 0x0000000000017941 */ /* 0x000fea0003800000 */
.L_x_139:
        /* <DEDUP_REMOVED lines=9> */
.L_x_142:
[----:B------:R-:W-:Y:S05]  /*9d60*/  BSYNC B1 ;  /* 0x0000000000017941 */ /* 0x000fea0003800000 */
.L_x_141:
[----:B0----5:R-:W-:Y:S01]  /*9d70*/  IMAD.U32 R2, R18, 0x10000, RZ ;  /* 0x0001000012027824 */ /* 0x021fe200078e00ff */
[----:B------:R-:W-:Y:S01]  /*9d80*/  ISETP.GT.AND P1, PT, R0, 0x8, P1 ;  /* 0x000000080000780c */ /* 0x000fe20000f24270 */
[----:B------:R-:W-:Y:S02]  /*9d90*/  BSSY B1, `(.L_x_143) ;  /* 0x000000a000017945 */ /* 0x000fe40003800000 */
[----:B------:R-:W-:Y:S01]  /*9da0*/  FMUL R3, R2, R81 ;  /* 0x0000005102037220 */ /* 0x000fe20000400000 */
[----:B------:R-:W-:-:S03]  /*9db0*/  @P0 IMAD.MOV.U32 R2, RZ, RZ, R10 ;  /* 0x000000ffff020224 */ /* 0x000fc600078e000a */
[----:B------:R-:W-:-:S05]  /*9dc0*/  FFMA R3, R30, R80, R3 ;  /* 0x000000501e037223 */ /* 0x000fca0000000003 */
[----:B------:R-:W-:-:S04]  /*9dd0*/  F2FP.BF16.F32.PACK_AB R3, RZ, R3 ;  /* 0x00000003ff03723e */ /* 0x000fc800000010ff */
[----:B---34-:R-:W-:Y:S01]  /*9de0*/  PRMT R6, R3, 0x7610, R6 ;  /* 0x0000761003067816 */ /* 0x018fe20000000006 */
[----:B------:R-:W-:-:S05]  /*9df0*/  @P0 IMAD.MOV.U32 R3, RZ, RZ, R11 ;  /* 0x000000ffff030224 */ /* 0x000fca00078e000b */
[----:B------:R0:W-:Y:S01]  /*9e00*/  @P0 STG.E.U16 desc[UR50][R2.64+0xd0], R6 ;  /* 0x0000d00602000986 */ /* 0x0001e2000c101532 */
[----:B------:R-:W-:Y:S05]  /*9e10*/  @!P1 BRA `(.L_x_144) ;  /* 0x0000000000049947 */ /* 0x000fea0003800000 */
[----:B------:R3:W5:Y:S02]  /*9e20*/  LDG.E.LTC128B.U16 R18, desc[UR50][R4.64+0xd2] ;  /* 0x0000d23204127981 */ /* 0x000764000c1e1520 */
.L_x_144:
[----:B------:R-:W-:Y:S05]  /*9e30*/  BSYNC B1 ;  /* 0x0000000000017941 */ /* 0x000fea0003800000 */
.L_x_143:
[----:B------:R-:W-:Y:S05]  /*9e40*/  @!P1 BRA `(.L_x_145) ;  /* 0x0000001400109947 */ /* 0x000fea0003800000 */
[----:B-----5:R-:W-:-:S04]  /*9e50*/  IMAD.U32 R18, R18, 0x10000, RZ ;  /* 0x0001000012127824 */ /* 0x020fc800078e00ff */
[----:B------:R-:W-:-:S04]  /*9e60*/  FMUL R18, R18, R81 ;  /* 0x0000005112127220 */ /* 0x000fc80000400000 */
[----:B------:R-:W-:-:S05]  /*9e70*/  FFMA R18, R31, R80, R18 ;  /* 0x000000501f127223 */ /* 0x000fca0000000012 */
[----:B------:R-:W-:-:S05]  /*9e80*/  F2FP.BF16.F32.PACK_AB R18, RZ, R18 ;  /* 0x00000012ff12723e */ /* 0x000fca00000010ff */
[----:B------:R4:W-:Y:S01]  /*9e90*/  STG.E.U16 desc[UR50][R10.64+0xd2], R18 ;  /* 0x0000d2120a007986 */ /* 0x0009e2000c101532 */
[----:B------:R-:W-:Y:S05]  /*9ea0*/  BRA `(.L_x_145) ;  /* 0x0000001000f87947 */ /* 0x000fea0003800000 */
.L_x_36:
[----:B------:R-:W-:Y:S01]  /*9eb0*/  ULDC.64 UR4, c[0x0][0x5c0] ;  /* 0x0001700000047ab9 */ /* 0x000fe20000000a00 */
[----:B------:R-:W-:Y:S01]  /*9ec0*/  ISETP.GT.AND P3, PT, R2, 0x1, PT ;  /* 0x000000010200780c */ /* 0x000fe20003f64270 */
[-C--:B------:R-:W-:Y:S01]  /*9ed0*/  FMUL R72, R72, R80.reuse ;  /* 0x0000005048487220 */ /* 0x080fe20000400000 */
[----:B------:R-:W-:Y:S01]  /*9ee0*/  LEA R8, P1, R6, UR4, 0x1 ;  /* 0x0000000406087c11 */ /* 0x000fe2000f8208ff */
[-C--:B------:R-:W-:Y:S01]  /*9ef0*/  FMUL R73, R73, R80.reuse ;  /* 0x0000005049497220 */ /* 0x080fe20000400000 */
[----:B------:R-:W-:Y:S01]  /*9f00*/  SHF.L.U64.HI R5, R4, 0x4, R5 ;  /* 0x0000000404057819 */ /* 0x000fe20000010205 */
[-C--:B------:R-:W-:Y:S01]  /*9f10*/  FMUL R74, R74, R80.reuse ;  /* 0x000000504a4a7220 */ /* 0x080fe20000400000 */
[----:B------:R-:W-:Y:S01]  /*9f20*/  LEA.HI.X R9, R6, UR5, R103, 0x1, P1 ;  /* 0x0000000506097c11 */ /* 0x000fe200088f0c67 */
[-C--:B------:R-:W-:Y:S01]  /*9f30*/  FMUL R75, R75, R80.reuse ;  /* 0x000000504b4b7220 */ /* 0x080fe20000400000 */
[----:B------:R-:W-:Y:S01]  /*9f40*/  ISETP.GT.AND P1, PT, R0, RZ, P3 ;  /* 0x000000ff0000720c */ /* 0x000fe20001f24270 */
[----:B------:R-:W-:Y:S01]  /*9f50*/  FMUL R76, R76, R80 ;  /* 0x000000504c4c7220 */ /* 0x000fe20000400000 */
[----:B------:R-:W-:Y:S01]  /*9f60*/  F2FP.BF16.F32.PACK_AB R72, RZ, R72 ;  /* 0x00000048ff48723e */ /* 0x000fe200000010ff */
[-C--:B------:R-:W-:Y:S01]  /*9f70*/  FMUL R77, R77, R80.reuse ;  /* 0x000000504d4d7220 */ /* 0x080fe20000400000 */
[----:B------:R-:W-:Y:S01]  /*9f80*/  F2FP.BF16.F32.PACK_AB R73, RZ, R73 ;  /* 0x00000049ff49723e */ /* 0x000fe200000010ff */
[----:B------:R-:W-:Y:S01]  /*9f90*/  FMUL R78, R78, R80 ;  /* 0x000000504e4e7220 */ /* 0x000fe20000400000 */
[----:B------:R-:W-:Y:S01]  /*9fa0*/  LEA R4, P5, R4, R8, 0x4 ;  /* 0x0000000804047211 */ /* 0x000fe200078a20ff */
[----:B------:R-:W-:Y:S01]  /*9fb0*/  @P2 STG.E.U16 desc[UR50][R8.64], R72 ;  /* 0x0000004808002986 */ /* 0x000fe2000c101532 */
[----:B------:R-:W-:Y:S01]  /*9fc0*/  ISETP.GT.AND P2, PT, R2, 0x8, PT ;  /* 0x000000080200780c */ /* 0x000fe20003f44270 */
[----:B------:R-:W-:Y:S01]  /*9fd0*/  FMUL R79, R79, R80 ;  /* 0x000000504f4f7220 */ /* 0x000fe20000400000 */
[C---:B------:R-:W-:Y:S01]  /*9fe0*/  ISETP.GT.AND P3, PT, R0.reuse, 0x8, P3 ;  /* 0x000000080000780c */ /* 0x040fe20001f64270 */
[--C-:B------:R-:W-:Y:S01]  /*9ff0*/  IMAD.X R5, R5, 0x1, R9.reuse, P5 ;  /* 0x0000000105057824 */ /* 0x100fe200028e0609 */
[----:B------:R-:W-:Y:S01]  /*a000*/  ISETP.GT.AND P4, PT, R0, RZ, P2 ;  /* 0x000000ff0000720c */ /* 0x000fe20001784270 */
[--C-:B------:R-:W-:Y:S01]  /*a010*/  @P1 IMAD.MOV.U32 R6, RZ, RZ, R8.reuse ;  /* 0x000000ffff061224 */ /* 0x100fe200078e0008 */
[----:B------:R-:W-:Y:S01]  /*a020*/  F2FP.BF16.F32.PACK_AB R74, RZ, R74 ;  /* 0x0000004aff4a723e */ /* 0x000fe200000010ff */
[--C-:B------:R-:W-:Y:S01]  /*a030*/  @P1 IMAD.MOV.U32 R7, RZ, RZ, R9.reuse ;  /* 0x000000ffff071224 */ /* 0x100fe200078e0009 */
[----:B------:R-:W-:Y:S01]  /*a040*/  F2FP.BF16.F32.PACK_AB R75, RZ, R75 ;  /* 0x0000004bff4b723e */ /* 0x000fe200000010ff */
[----:B------:R-:W-:Y:S01]  /*a050*/  FMUL R64, R64, R80 ;  /* 0x0000005040407220 */ /* 0x000fe20000400000 */
[----:B------:R-:W-:Y:S01]  /*a060*/  F2FP.BF16.F32.PACK_AB R76, RZ, R76 ;  /* 0x0000004cff4c723e */ /* 0x000fe200000010ff */
[-C--:B------:R-:W-:Y:S01]  /*a070*/  FMUL R65, R65, R80.reuse ;  /* 0x0000005041417220 */ /* 0x080fe20000400000 */
[----:B------:R0:W-:Y:S01]  /*a080*/  @P1 STG.E.U16 desc[UR50][R6.64+0x2], R73 ;  /* 0x0000024906001986 */ /* 0x0001e2000c101532 */
[----:B------:R-:W-:Y:S01]  /*a090*/  ISETP.GT.AND P1, PT, R0, 0x8, P0 ;  /* 0x000000080000780c */ /* 0x000fe20000724270 */
[-C--:B------:R-:W-:Y:S01]  /*a0a0*/  FMUL R66, R66, R80.reuse ;  /* 0x0000005042427220 */ /* 0x080fe20000400000 */
[----:B------:R-:W-:Y:S01]  /*a0b0*/  ISETP.GT.AND P0, PT, R2, 0x9, PT ;  /* 0x000000090200780c */ /* 0x000fe20003f04270 */
[-C--:B------:R-:W-:Y:S01]  /*a0c0*/  FMUL R67, R67, R80.reuse ;  /* 0x0000005043437220 */ /* 0x080fe20000400000 */
[----:B------:R-:W-:Y:S01]  /*a0d0*/  F2FP.BF16.F32.PACK_AB R77, RZ, R77 ;  /* 0x0000004dff4d723e */ /* 0x000fe200000010ff */
[-C--:B------:R-:W-:Y:S01]  /*a0e0*/  FMUL R68, R68, R80.reuse ;  /* 0x0000005044447220 */ /* 0x080fe20000400000 */
[----:B------:R-:W-:Y:S01]  /*a0f0*/  ISETP.GT.AND P5, PT, R0, RZ, P0 ;  /* 0x000000ff0000720c */ /* 0x000fe200007a4270 */
[----:B------:R-:W-:Y:S01]  /*a100*/  FMUL R69, R69, R80 ;  /* 0x0000005045457220 */ /* 0x000fe20000400000 */
[----:B------:R-:W-:Y:S01]  /*a110*/  F2FP.BF16.F32.PACK_AB R78, RZ, R78 ;  /* 0x0000004eff4e723e */ /* 0x000fe200000010ff */
[----:B------:R-:W-:Y:S01]  /*a120*/  FMUL R70, R70, R80 ;  /* 0x0000005046467220 */ /* 0x000fe20000400000 */
[----:B------:R-:W-:Y:S01]  /*a130*/  F2FP.BF16.F32.PACK_AB R79, RZ, R79 ;  /* 0x0000004fff4f723e */ /* 0x000fe200000010ff */
[--C-:B0-----:R-:W-:Y:S01]  /*a140*/  @P4 IMAD.MOV.U32 R6, RZ, RZ, R8.reuse ;  /* 0x000000ffff064224 */ /* 0x101fe200078e0008 */
[----:B------:R-:W-:Y:S01]  /*a150*/  F2FP.BF16.F32.PACK_AB R64, RZ, R64 ;  /* 0x00000040ff40723e */ /* 0x000fe200000010ff */
[----:B------:R-:W-:Y:S01]  /*a160*/  @P1 STG.E.U16 desc[UR50][R4.64], R74 ;  /* 0x0000004a04001986 */ /* 0x000fe2000c101532 */
[--C-:B------:R-:W-:Y:S01]  /*a170*/  @P4 IMAD.MOV.U32 R7, RZ, RZ, R9.reuse ;  /* 0x000000ffff074224 */ /* 0x100fe200078e0009 */
[----:B------:R-:W-:Y:S01]  /*a180*/  ISETP.GT.AND P1, PT, R0, 0x8, P2 ;  /* 0x000000080000780c */ /* 0x000fe20001724270 */
[-C--:B------:R-:W-:Y:S01]  /*a190*/  FMUL R71, R71, R80.reuse ;  /* 0x0000005047477220 */ /* 0x080fe20000400000 */
[----:B------:R-:W-:Y:S01]  /*a1a0*/  @P3 STG.E.U16 desc[UR50][R4.64+0x2], R75 ;  /* 0x0000024b04003986 */ /* 0x000fe2000c101532 */
[----:B------:R-:W-:Y:S01]  /*a1b0*/  ISETP.GT.AND P3, PT, R2, 0x10, PT ;  /* 0x000000100200780c */ /* 0x000fe20003f64270 */
[-C--:B------:R-:W-:Y:S01]  /*a1c0*/  FMUL R56, R56, R80.reuse ;  /* 0x0000005038387220 */ /* 0x080fe20000400000 */
[C---:B------:R-:W-:Y:S01]  /*a1d0*/  ISETP.GT.AND P2, PT, R0.reuse, 0x8, P0 ;  /* 0x000000080000780c */ /* 0x040fe20000744270 */
[----:B------:R0:W-:Y:S01]  /*a1e0*/  @P4 STG.E.U16 desc[UR50][R6.64+0x10], R76 ;  /* 0x0000104c06004986 */ /* 0x0001e2000c101532 */
[----:B------:R-:W-:Y:S01]  /*a1f0*/  ISETP.GT.AND P4, PT, R0, RZ, P3 ;  /* 0x000000ff0000720c */ /* 0x000fe20001f84270 */
[-C--:B------:R-:W-:Y:S01]  /*a200*/  FMUL R57, R57, R80.reuse ;  /* 0x0000005039397220 */ /* 0x080fe20000400000 */
[----:B------:R-:W-:Y:S01]  /*a210*/  ISETP.GT.AND P0, PT, R2, 0x11, PT ;  /* 0x000000110200780c */ /* 0x000fe20003f04270 */
[-C--:B------:R-:W-:Y:S01]  /*a220*/  FMUL R58, R58, R80.reuse ;  /* 0x000000503a3a7220 */ /* 0x080fe20000400000 */
[----:B------:R-:W-:Y:S01]  /*a230*/  F2FP.BF16.F32.PACK_AB R65, RZ, R65 ;  /* 0x00000041ff41723e */ /* 0x000fe200000010ff */
[----:B------:R-:W-:Y:S01]  /*a240*/  FMUL R59, R59, R80 ;  /* 0x000000503b3b7220 */ /* 0x000fe20000400000 */
[----:B------:R-:W-:Y:S01]  /*a250*/  F2FP.BF16.F32.PACK_AB R66, RZ, R66 ;  /* 0x00000042ff42723e */ /* 0x000fe200000010ff */
[-C--:B------:R-:W-:Y:S01]  /*a260*/  FMUL R60, R60, R80.reuse ;  /* 0x000000503c3c7220 */ /* 0x080fe20000400000 */
[----:B------:R-:W-:Y:S01]  /*a270*/  F2FP.BF16.F32.PACK_AB R67, RZ, R67 ;  /* 0x00000043ff43723e */ /* 0x000fe200000010ff */
[----:B------:R-:W-:Y:S01]  /*a280*/  FMUL R61, R61, R80 ;  /* 0x000000503d3d7220 */ /* 0x000fe20000400000 */
[----:B------:R-:W-:Y:S01]  /*a290*/  F2FP.BF16.F32.PACK_AB R68, RZ, R68 ;  /* 0x00000044ff44723e */ /* 0x000fe200000010ff */
[--C-:B0-----:R-:W-:Y:S01]  /*a2a0*/  @P5 IMAD.MOV.U32 R6, RZ, RZ, R8.reuse ;  /* 0x000000ffff065224 */ /* 0x101fe200078e0008 */
[----:B------:R-:W-:Y:S01]  /*a2b0*/  F2FP.BF16.F32.PACK_AB R69, RZ, R69 ;  /* 0x00000045ff45723e */ /* 0x000fe200000010ff */
[--C-:B------:R-:W-:Y:S01]  /*a2c0*/  @P5 IMAD.MOV.U32 R7, RZ, RZ, R9.reuse ;  /* 0x000000ffff075224 */ /* 0x100fe200078e0009 */
[----:B------:R-:W-:Y:S01]  /*a2d0*/  F2FP.BF16.F32.PACK_AB R70, RZ, R70 ;  /* 0x00000046ff46723e */ /* 0x000fe200000010ff */
[-C--:B------:R-:W-:Y:S01]  /*a2e0*/  FMUL R62, R62, R80.reuse ;  /* 0x000000503e3e7220 */ /* 0x080fe20000400000 */
[----:B------:R-:W-:Y:S01]  /*a2f0*/  F2FP.BF16.F32.PACK_AB R71, RZ, R71 ;  /* 0x00000047ff47723e */ /* 0x000fe200000010ff */
[-C--:B------:R-:W-:Y:S01]  /*a300*/  FMUL R63, R63, R80.reuse ;  /* 0x000000503f3f7220 */ /* 0x080fe20000400000 */
[----:B------:R0:W-:Y:S01]  /*a310*/  @P5 STG.E.U16 desc[UR50][R6.64+0x12], R77 ;  /* 0x0000124d06005986 */ /* 0x0001e2000c101532 */
[----:B------:R-:W-:Y:S01]  /*a320*/  ISETP.GT.AND P5, PT, R0, RZ, P0 ;  /* 0x000000ff0000720c */ /* 0x000fe200007a4270 */
[----:B------:R-:W-:Y:S01]  /*a330*/  FMUL R48, R48, R80 ;  /* 0x0000005030307220 */ /* 0x000fe20000400000 */
[----:B------:R-:W-:Y:S01]  /*a340*/  F2FP.BF16.F32.PACK_AB R56, RZ, R56 ;  /* 0x00000038ff38723e */ /* 0x000fe200000010ff */
[----:B------:R-:W-:Y:S01]  /*a350*/  @P1 STG.E.U16 desc[UR50][R4.64+0x10], R78 ;  /* 0x0000104e04001986 */ /* 0x000fe2000c101532 */
[----:B------:R-:W-:Y:S01]  /*a360*/  ISETP.GT.AND P1, PT, R0, 0x8, P3 ;  /* 0x000000080000780c */ /* 0x000fe20001f24270 */
[-C--:B------:R-:W-:Y:S01]  /*a370*/  FMUL R49, R49, R80.reuse ;  /* 0x0000005031317220 */ /* 0x080fe20000400000 */
[----:B------:R-:W-:Y:S01]  /*a380*/  ISETP.GT.AND P3, PT, R2, 0x18, PT ;  /* 0x000000180200780c */ /* 0x000fe20003f64270 */
[----:B------:R-:W-:Y:S01]  /*a390*/  @P2 STG.E.U16 desc[UR50][R4.64+0x12], R79 ;  /* 0x0000124f04002986 */ /* 0x000fe2000c101532 */
[----:B------:R-:W-:Y:S01]  /*a3a0*/  ISETP.GT.AND P2, PT, R0, 0x8, P0 ;  /* 0x000000080000780c */ /* 0x000fe20000744270 */
[----:B------:R-:W-:Y:S01]  /*a3b0*/  FMUL R50, R50, R80 ;  /* 0x0000005032327220 */ /* 0x000fe20000400000 */
[----:B------:R-:W-:Y:S01]  /*a3c0*/  ISETP.GT.AND P0, PT, R2, 0x19, PT ;  /* 0x000000190200780c */ /* 0x000fe20003f04270 */
        /* <DEDUP_REMOVED lines=76> */
[----:B0-----:R-:W-:Y:S01]  /*a890*/  @P4 IMAD.MOV.U32 R6, RZ, RZ, R8 ;  /* 0x000000ffff064224 */ /* 0x001fe200078e0008 */
[----:B------:R-:W-:Y:S01]  /*a8a0*/  F2FP.BF16.F32.PACK_AB R33, RZ, R33 ;  /* 0x00000021ff21723e */ /* 0x000fe200000010ff */
[----:B------:R-:W-:Y:S01]  /*a8b0*/  @P4 IMAD.MOV.U32 R7, RZ, RZ, R9 ;  /* 0x000000ffff074224 */ /* 0x000fe200078e0009 */
        /* <DEDUP_REMOVED lines=11> */
[----:B------:R-:W-:-:S02]  /*a970*/  F2FP.BF16.F32.PACK_AB R38, RZ, R38 ;  /* 0x00000026ff26723e */ /* 0x000fc400000010ff */
[----:B------:R-:W-:Y:S02]  /*a980*/  F2FP.BF16.F32.PACK_AB R39, RZ, R39 ;  /* 0x00000027ff27723e */ /* 0x000fe400000010ff */
[----:B------:R-:W-:Y:S01]  /*a990*/  F2FP.BF16.F32.PACK_AB R24, RZ, R24 ;  /* 0x00000018ff18723e */ /* 0x000fe200000010ff */
[----:B0-----:R-:W-:Y:S01]  /*a9a0*/  @P5 IMAD.MOV.U32 R6, RZ, RZ, R8 ;  /* 0x000000ffff065224 */ /* 0x001fe200078e0008 */
[----:B------:R-:W-:Y:S01]  /*a9b0*/  F2FP.BF16.F32.PACK_AB R25, RZ, R25 ;  /* 0x00000019ff19723e */ /* 0x000fe200000010ff */
[----:B------:R-:W-:Y:S01]  /*a9c0*/  @P5 IMAD.MOV.U32 R7, RZ, RZ, R9 ;  /* 0x000000ffff075224 */ /* 0x000fe200078e0009 */
[----:B------:R-:W-:Y:S02]  /*a9d0*/  F2FP.BF16.F32.PACK_AB R26, RZ, R26 ;  /* 0x0000001aff1a723e */ /* 0x000fe400000010ff */
[----:B------:R-:W-:Y:S02]  /*a9e0*/  F2FP.BF16.F32.PACK_AB R27, RZ, R27 ;  /* 0x0000001bff1b723e */ /* 0x000fe400000010ff */
[----:B------:R0:W-:Y:S01]  /*a9f0*/  @P5 STG.E.U16 desc[UR50][R6.64+0x42], R57 ;  /* 0x0000423906005986 */ /* 0x0001e2000c101532 */
[----:B------:R-:W-:-:S02]  /*aa00*/  ISETP.GT.AND P5, PT, R0, RZ, P0 ;  /* 0x000000ff0000720c */ /* 0x000fc400007a4270 */
[----:B------:R-:W-:Y:S01]  /*aa10*/  F2FP.BF16.F32.PACK_AB R28, RZ, R28 ;  /* 0x0000001cff1c723e */ /* 0x000fe200000010ff */
[----:B------:R-:W-:Y:S01]  /*aa20*/  @P1 STG.E.U16 desc[UR50][R4.64+0x40], R58 ;  /* 0x0000403a04001986 */ /* 0x000fe2000c101532 */
[----:B------:R-:W-:Y:S02]  /*aa30*/  ISETP.GT.AND P1, PT, R0, 0x8, P3 ;  /* 0x000000080000780c */ /* 0x000fe40001f24270 */
[----:B------:R-:W-:Y:S01]  /*aa40*/  ISETP.GT.AND P3, PT, R2, 0x30, PT ;  /* 0x000000300200780c */ /* 0x000fe20003f64270 */
[----:B------:R-:W-:Y:S01]  /*aa50*/  @P2 STG.E.U16 desc[UR50][R4.64+0x42], R59 ;  /* 0x0000423b04002986 */ /* 0x000fe2000c101532 */
[----:B------:R-:W-:Y:S02]  /*aa60*/  ISETP.GT.AND P2, PT, R0, 0x8, P0 ;  /* 0x000000080000780c */ /* 0x000fe40000744270 */
[----:B------:R-:W-:Y:S01]  /*aa70*/  ISETP.GT.AND P0, PT, R2, 0x31, PT ;  /* 0x000000310200780c */ /* 0x000fe20003f04270 */
[----:B0-----:R-:W-:Y:S01]  /*aa80*/  @P4 IMAD.MOV.U32 R6, RZ, RZ, R8 ;  /* 0x000000ffff064224 */ /* 0x001fe200078e0008 */
[----:B------:R-:W-:Y:S01]  /*aa90*/  F2FP.BF16.F32.PACK_AB R29, RZ, R29 ;  /* 0x0000001dff1d723e */ /* 0x000fe200000010ff */
[----:B------:R-:W-:Y:S01]  /*aaa0*/  @P4 IMAD.MOV.U32 R7, RZ, RZ, R9 ;  /* 0x000000ffff074224 */ /* 0x000fe200078e0009 */
[----:B------:R-:W-:-:S02]  /*aab0*/  F2FP.BF16.F32.PACK_AB R30, RZ, R30 ;  /* 0x0000001eff1e723e */ /* 0x000fc400000010ff */
[----:B------:R-:W-:Y:S02]  /*aac0*/  F2FP.BF16.F32.PACK_AB R31, RZ, R31 ;  /* 0x0000001fff1f723e */ /* 0x000fe400000010ff */
[----:B------:R0:W-:Y:S01]  /*aad0*/  @P4 STG.E.U16 desc[UR50][R6.64+0x50], R60 ;  /* 0x0000503c06004986 */ /* 0x0001e2000c101532 */
[----:B------:R-:W-:Y:S01]  /*aae0*/  ISETP.GT.AND P4, PT, R0, RZ, P3 ;  /* 0x000000ff0000720c */ /* 0x000fe20001f84270 */
[----:B0-----:R-:W-:Y:S02]  /*aaf0*/  @P5 IMAD.MOV.U32 R6, RZ, RZ, R8 ;  /* 0x000000ffff065224 */ /* 0x001fe400078e0008 */
[----:B------:R-:W-:-:S05]  /*ab00*/  @P5 IMAD.MOV.U32 R7, RZ, RZ, R9 ;  /* 0x000000ffff075224 */ /* 0x000fca00078e0009 */
[----:B------:R0:W-:Y:S01]  /*ab10*/  @P5 STG.E.U16 desc[UR50][R6.64+0x52], R61 ;  /* 0x0000523d06005986 */ /* 0x0001e2000c101532 */
[----:B------:R-:W-:-:S03]  /*ab20*/  ISETP.GT.AND P5, PT, R0, RZ, P0 ;  /* 0x000000ff0000720c */ /* 0x000fc600007a4270 */
[----:B------:R-:W-:Y:S01]  /*ab30*/  @P1 STG.E.U16 desc[UR50][R4.64+0x50], R62 ;  /* 0x0000503e04001986 */ /* 0x000fe2000c101532 */
[----:B------:R-:W-:Y:S02]  /*ab40*/  ISETP.GT.AND P1, PT, R0, 0x8, P3 ;  /* 0x000000080000780c */ /* 0x000fe40001f24270 */
[----:B------:R-:W-:Y:S01]  /*ab50*/  ISETP.GT.AND P3, PT, R2, 0x38, PT ;  /* 0x000000380200780c */ /* 0x000fe20003f64270 */
[----:B------:R-:W-:Y:S01]  /*ab60*/  @P2 STG.E.U16 desc[UR50][R4.64+0x52], R63 ;  /* 0x0000523f04002986 */ /* 0x000fe2000c101532 */
[----:B------:R-:W-:Y:S02]  /*ab70*/  ISETP.GT.AND P2, PT, R0, 0x8, P0 ;  /* 0x000000080000780c */ /* 0x000fe40000744270 */
[----:B------:R-:W-:Y:S01]  /*ab80*/  ISETP.GT.AND P0, PT, R2, 0x39, PT ;  /* 0x000000390200780c */ /* 0x000fe20003f04270 */
[----:B0-----:R-:W-:Y:S02]  /*ab90*/  @P4 IMAD.MOV.U32 R6, RZ, RZ, R8 ;  /* 0x000000ffff064224 */ /* 0x001fe400078e0008 */
[----:B------:R-:W-:-:S05]  /*aba0*/  @P4 IMAD.MOV.U32 R7, RZ, RZ, R9 ;  /* 0x000000ffff074224 */ /* 0x000fca00078e0009 */
        /* <DEDUP_REMOVED lines=35> */
[C---:B------:R-:W-:Y:S02]  /*ade0*/  ISETP.GT.AND P1, PT, R0.reuse, 0x8, P3 ;  /* 0x000000080000780c */ /* 0x040fe40001f24270 */
[----:B------:R-:W-:Y:S01]  /*adf0*/  ISETP.GT.AND P3, PT, R0, 0x8, P0 ;  /* 0x000000080000780c */ /* 0x000fe20000764270 */
[----:B------:R-:W-:Y:S01]  /*ae00*/  @P2 STG.E.U16 desc[UR50][R4.64+0x82], R43 ;  /* 0x0000822b04002986 */ /* 0x000fe2000c101532 */
[C---:B------:R-:W-:Y:S02]  /*ae10*/  ISETP.GT.AND P2, PT, R2.reuse, 0x50, PT ;  /* 0x000000500200780c */ /* 0x040fe40003f44270 */
[----:B------:R-:W-:-:S03]  /*ae20*/  ISETP.GT.AND P0, PT, R2, 0x51, PT ;  /* 0x000000510200780c */ /* 0x000fc60003f04270 */
[----:B0-----:R-:W-:Y:S02]  /*ae30*/  @P5 IMAD.MOV.U32 R6, RZ, RZ, R8 ;  /* 0x000000ffff065224 */ /* 0x001fe400078e0008 */
[----:B------:R-:W-:-:S05]  /*ae40*/  @P5 IMAD.MOV.U32 R7, RZ, RZ, R9 ;  /* 0x000000ffff075224 */ /* 0x000fca00078e0009 */
[----:B------:R0:W-:Y:S01]  /*ae50*/  @P5 STG.E.U16 desc[UR50][R6.64+0x90], R44 ;  /* 0x0000902c06005986 */ /* 0x0001e2000c101532 */
[C---:B------:R-:W-:Y:S02]  /*ae60*/  ISETP.GT.AND P5, PT, R0.reuse, RZ, P2 ;  /* 0x000000ff0000720c */ /* 0x040fe400017a4270 */
[----:B------:R-:W-:Y:S01]  /*ae70*/  ISETP.GT.AND P2, PT, R0, 0x8, P2 ;  /* 0x000000080000780c */ /* 0x000fe20001744270 */
[----:B0-----:R-:W-:Y:S02]  /*ae80*/  @P4 IMAD.MOV.U32 R6, RZ, RZ, R8 ;  /* 0x000000ffff064224 */ /* 0x001fe400078e0008 */
[----:B------:R-:W-:-:S05]  /*ae90*/  @P4 IMAD.MOV.U32 R7, RZ, RZ, R9 ;  /* 0x000000ffff074224 */ /* 0x000fca00078e0009 */
[----:B------:R0:W-:Y:S01]  /*aea0*/  @P4 STG.E.U16 desc[UR50][R6.64+0x92], R45 ;  /* 0x0000922d06004986 */ /* 0x0001e2000c101532 */
[C---:B------:R-:W-:Y:S02]  /*aeb0*/  ISETP.GT.AND P4, PT, R0.reuse, RZ, P0 ;  /* 0x000000ff0000720c */ /* 0x040fe40000784270 */
[----:B------:R-:W-:Y:S01]  /*aec0*/  ISETP.GT.AND P0, PT, R0, 0x8, P0 ;  /* 0x000000080000780c */ /* 0x000fe20000704270 */
[----:B------:R-:W-:Y:S04]  /*aed0*/  @P1 STG.E.U16 desc[UR50][R4.64+0x90], R46 ;  /* 0x0000902e04001986 */ /* 0x000fe8000c101532 */
[----:B------:R-:W-:Y:S01]  /*aee0*/  @P3 STG.E.U16 desc[UR50][R4.64+0x92], R47 ;  /* 0x0000922f04003986 */ /* 0x000fe2000c101532 */
[----:B------:R-:W-:Y:S01]  /*aef0*/  ISETP.GT.AND P3, PT, R2, 0x60, PT ;  /* 0x000000600200780c */ /* 0x000fe20003f64270 */
[----:B0-----:R-:W-:-:S02]  /*af00*/  @P5 IMAD.MOV.U32 R6, RZ, RZ, R8 ;  /* 0x000000ffff065224 */ /* 0x001fc400078e0008 */
[----:B------:R-:W-:-:S05]  /*af10*/  @P5 IMAD.MOV.U32 R7, RZ, RZ, R9 ;  /* 0x000000ffff075224 */ /* 0x000fca00078e0009 */
[----:B------:R0:W-:Y:S01]  /*af20*/  @P5 STG.E.U16 desc[UR50][R6.64+0xa0], R32 ;  /* 0x0000a02006005986 */ /* 0x0001e2000c101532 */
[----:B------:R-:W-:-:S04]  /*af30*/  ISETP.GT.AND P5, PT, R2, 0x58, PT ;  /* 0x000000580200780c */ /* 0x000fc80003fa4270 */
[C---:B------:R-:W-:Y:S02]  /*af40*/  ISETP.GT.AND P1, PT, R0.reuse, RZ, P5 ;  /* 0x000000ff0000720c */ /* 0x040fe40002f24270 */
[----:B------:R-:W-:Y:S01]  /*af50*/  ISETP.GT.AND P5, PT, R0, 0x8, P5 ;  /* 0x000000080000780c */ /* 0x000fe20002fa4270 */
[----:B0-----:R-:W-:Y:S02]  /*af60*/  @P4 IMAD.MOV.U32 R6, RZ, RZ, R8 ;  /* 0x000000ffff064224 */ /* 0x001fe400078e0008 */
[----:B------:R-:W-:-:S05]  /*af70*/  @P4 IMAD.MOV.U32 R7, RZ, RZ, R9 ;  /* 0x000000ffff074224 */ /* 0x000fca00078e0009 */
[----:B------:R0:W-:Y:S01]  /*af80*/  @P4 STG.E.U16 desc[UR50][R6.64+0xa2], R33 ;  /* 0x0000a22106004986 */ /* 0x0001e2000c101532 */
[----:B------:R-:W-:-:S03]  /*af90*/  ISETP.GT.AND P4, PT, R2, 0x59, PT ;  /* 0x000000590200780c */ /* 0x000fc60003f84270 */
[----:B------:R-:W-:Y:S01]  /*afa0*/  @P2 STG.E.U16 desc[UR50][R4.64+0xa0], R34 ;  /* 0x0000a02204002986 */ /* 0x000fe2000c101532 */
[----:B------:R-:W-:Y:S02]  /*afb0*/  ISETP.GT.AND P6, PT, R0, RZ, P4 ;  /* 0x000000ff0000720c */ /* 0x000fe400027c4270 */
[C---:B------:R-:W-:Y:S01]  /*afc0*/  ISETP.GT.AND P2, PT, R2.reuse, 0x61, PT ;  /* 0x000000610200780c */ /* 0x040fe20003f44270 */
[----:B------:R-:W-:Y:S01]  /*afd0*/  @P0 STG.E.U16 desc[UR50][R4.64+0xa2], R35 ;  /* 0x0000a22304000986 */ /* 0x000fe2000c101532 */
[----:B------:R-:W-:Y:S02]  /*afe0*/  ISETP.GT.AND P0, PT, R2, 0x69, PT ;  /* 0x000000690200780c */ /* 0x000fe40003f04270 */
[----:B------:R-:W-:Y:S01]  /*aff0*/  ISETP.GT.AND P4, PT, R0, 0x8, P4 ;  /* 0x000000080000780c */ /* 0x000fe20002784270 */
[----:B0-----:R-:W-:Y:S02]  /*b000*/  @P1 IMAD.MOV.U32 R6, RZ, RZ, R8 ;  /* 0x000000ffff061224 */ /* 0x001fe400078e0008 */
[----:B------:R-:W-:-:S04]  /*b010*/  @P1 IMAD.MOV.U32 R7, RZ, RZ, R9 ;  /* 0x000000ffff071224 */ /* 0x000fc800078e0009 */
[----:B------:R-:W-:Y:S01]  /*b020*/  @P6 IMAD.MOV.U32 R3, RZ, RZ, R9 ;  /* 0x000000ffff036224 */ /* 0x000fe200078e0009 */
[----:B------:R-:W-:Y:S01]  /*b030*/  @P1 STG.E.U16 desc[UR50][R6.64+0xb0], R36 ;  /* 0x0000b02406001986 */ /* 0x000fe2000c101532 */
[----:B------:R-:W-:Y:S01]  /*b040*/  ISETP.GT.AND P1, PT, R2, 0x68, PT ;  /* 0x000000680200780c */ /* 0x000fe20003f24270 */
        /* <DEDUP_REMOVED lines=21> */
[----:B------:R0:W-:Y:S02]  /*b1a0*/  @P4 STG.E.U16 desc[UR50][R2.64+0xc2], R25 ;  /* 0x0000c21902004986 */ /* 0x0001e4000c101532 */
        /* <DEDUP_REMOVED lines=8> */
[----:B------:R0:W-:Y:S04]  /*b230*/  @P5 STG.E.U16 desc[UR50][R2.64+0xd0], R28 ;  /* 0x0000d01c02005986 */ /* 0x0001e8000c101532 */
[----:B------:R1:W-:Y:S01]  /*b240*/  @P6 STG.E.U16 desc[UR50][R8.64+0xd2], R29 ;  /* 0x0000d21d08006986 */ /* 0x0003e2000c101532 */
[----:B0-----:R-:W-:Y:S02]  /*b250*/  @P1 IMAD.MOV.U32 R2, RZ, RZ, R4 ;  /* 0x000000ffff021224 */ /* 0x001fe400078e0004 */
[----:B------:R-:W-:-:S05]  /*b260*/  @P1 IMAD.MOV.U32 R3, RZ, RZ, R5 ;  /* 0x000000ffff031224 */ /* 0x000fca00078e0005 */
[----:B------:R1:W-:Y:S04]  /*b270*/  @P1 STG.E.U16 desc[UR50][R2.64+0xd0], R30 ;  /* 0x0000d01e02001986 */ /* 0x0003e8000c101532 */
[----:B------:R1:W-:Y:S02]  /*b280*/  @P0 STG.E.U16 desc[UR50][R4.64+0xd2], R31 ;  /* 0x0000d21f04000986 */ /* 0x0003e4000c101532 */
.L_x_145:
[----:B------:R-:W-:Y:S05]  /*b290*/  BSYNC B0 ;  /* 0x0000000000007941 */ /* 0x000fea0003800000 */
.L_x_35:
[----:B01----:R-:W-:Y:S01]  /*b2a0*/  IMAD.U32 R2, RZ, RZ, UR54 ;  /* 0x00000036ff027e24 */ /* 0x003fe2000f8e00ff */
[----:B------:R-:W-:Y:S01]  /*b2b0*/  ULDC.64 UR4, c[0x0][0x650] ;  /* 0x0001940000047ab9 */ /* 0x000fe20000000a00 */
[----:B------:R-:W-:Y:S01]  /*b2c0*/  IMAD.U32 R0, RZ, RZ, UR37 ;  /* 0x00000025ff007e24 */ /* 0x000fe2000f8e00ff */
[----:B------:R0:W-:Y:S01]  /*b2d0*/  SYNCS.ARRIVE.TRANS64.A1T0 RZ, [R88+UR43], RZ ;  /* 0x000000ff58ff79a7 */ /* 0x0001e2000810002b */
[----:B------:R-:W-:Y:S01]  /*b2e0*/  IMAD.U32 R3, RZ, RZ, UR55 ;  /* 0x00000037ff037e24 */ /* 0x000fe2000f8e00ff */
[C---:B------:R-:W-:Y:S01]  /*b2f0*/  LEA R16, P0, R2.reuse, R16, 0x1 ;  /* 0x0000001002107211 */ /* 0x040fe200078008ff */
[----:B----45:R-:W-:Y:S02]  /*b300*/  IMAD.MOV.U32 R18, RZ, RZ, -0x1 ;  /* 0xffffffffff127424 */ /* 0x030fe400078e00ff */
[----:B------:R-:W-:Y:S01]  /*b310*/  IMAD.MOV.U32 R19, RZ, RZ, -0x1 ;  /* 0xffffffffff137424 */ /* 0x000fe200078e00ff */
[----:B------:R-:W-:Y:S01]  /*b320*/  LEA.HI.X R17, R2, R17, R0, 0x1, P0 ;  /* 0x0000001102117211 */ /* 0x000fe200000f0c00 */
[----:B------:R-:W-:Y:S01]  /*b330*/  IMAD.MOV.U32 R2, RZ, RZ, -0x1 ;  /* 0xffffffffff027424 */ /* 0x000fe200078e00ff */
[----:B------:R-:W-:-:S02]  /*b340*/  ISETP.GE.U32.AND P0, PT, R16, UR4, PT ;  /* 0x0000000410007c0c */ /* 0x000fc4000bf06070 */
[----:B------:R-:W-:Y:S02]  /*b350*/  PRMT R0, RZ, 0x7610, R0 ;  /* 0x00007610ff007816 */ /* 0x000fe40000000000 */
[----:B------:R-:W-:-:S13]  /*b360*/  ISETP.GE.U32.AND.EX P0, PT, R17, UR5, PT, P0 ;  /* 0x0000000511007c0c */ /* 0x000fda000bf06100 */
[----:B0-----:R-:W-:Y:S05]  /*b370*/  @P0 BRA `(.L_x_146) ;  /* 0x00000004008c0947 */ /* 0x001fea0003800000 */
[----:B------:R-:W0:Y:S01]  /*b380*/  S2UR UR6, SR_CTAID.X ;  /* 0x00000000000679c3 */ /* 0x000e220000002500 */
[----:B------:R-:W-:Y:S01]  /*b390*/  ULDC.64 UR4, c[0x0][0x628] ;  /* 0x00018a0000047ab9 */ /* 0x000fe20000000a00 */
[----:B------:R-:W-:Y:S01]  /*b3a0*/  ULDC UR7, c[0x0][0x150] ;  /* 0x0000540000077ab9 */ /* 0x000fe20000000800 */
[----:B------:R-:W-:Y:S01]  /*b3b0*/  ISETP.NE.U32.AND P0, PT, RZ, UR4, PT ;  /* 0x00000004ff007c0c */ /* 0x000fe2000bf05070 */
[----:B------:R-:W-:Y:S01]  /*b3c0*/  ULDC UR15, c[0x0][0x630] ;  /* 0x00018c00000f7ab9 */ /* 0x000fe20000000800 */
[C---:B------:R-:W-:Y:S01]  /*b3d0*/  R2UR UR16, R16.reuse ;  /* 0x00000000101072ca */ /* 0x040fe200000e0000 */
[----:B------:R-:W-:Y:S01]  /*b3e0*/  ULDC UR18, c[0x0][0x154] ;  /* 0x0000550000127ab9 */ /* 0x000fe20000000800 */
[----:B------:R-:W-:Y:S01]  /*b3f0*/  ISETP.NE.AND.EX P0, PT, RZ, UR5, PT, P0 ;  /* 0x00000005ff007c0c */ /* 0x000fe2000bf05300 */
[----:B------:R-:W1:Y:S01]  /*b400*/  S2UR UR21, SR_CTAID.Y ;  /* 0x00000000001579c3 */ /* 0x000e620000002600 */
[----:B------:R-:W-:Y:S02]  /*b410*/  R2UR UR17, R17 ;  /* 0x00000000111172ca */ /* 0x000fe400000e0000 */
[----:B------:R-:W-:-:S02]  /*b420*/  R2UR UR12, R16 ;  /* 0x00000000100c72ca */ /* 0x000fc400000e0000 */
[----:B------:R-:W-:Y:S02]  /*b430*/  R2UR UR13, R17 ;  /* 0x00000000110d72ca */ /* 0x000fe400000e0000 */
[----:B0-----:R-:W-:-:S05]  /*b440*/  I2FP.F32.U32 R0, UR6 ;  /* 0x0000000600007c45 */ /* 0x001fca0008201000 */
[----:B------:R-:W-:-:S04]  /*b450*/  FMUL R0, R0, UR7 ;  /* 0x0000000700007c20 */ /* 0x000fc80008400000 */
[----:B------:R0:W4:Y:S01]  /*b460*/  F2I.U32.TRUNC.NTZ R2, R0 ;  /* 0x0000000000027305 */ /* 0x000122000020f000 */
[----:B-1----:R-:W-:Y:S05]  /*b470*/  @!P0 BRA `(.L_x_147) ;  /* 0x0000000000308947 */ /* 0x002fea0003800000 */
        /* <DEDUP_REMOVED lines=12> */
.L_x_147:
[----:B------:R-:W-:Y:S01]  /*b540*/  USHF.R.U64 UR8, UR12, UR15, UR13 ;  /* 0x0000000f0c087299 */ /* 0x000fe2000800120d */
[----:B0-----:R-:W-:Y:S01]  /*b550*/  I2FP.F32.U32 R0, UR21 ;  /* 0x0000001500007c45 */ /* 0x001fe20008201000 */
[----:B------:R-:W-:Y:S02]  /*b560*/  USHF.R.U32.HI UR4, URZ, UR15, UR13 ;  /* 0x0000000f3f047299 */ /* 0x000fe4000801160d */
[----:B------:R-:W-:Y:S02]  /*b570*/  UIADD3 UR7, UP0, URZ, -UR8, URZ ;  /* 0x800000083f077290 */ /* 0x000fe4000ff1e03f */
[----:B------:R-:W-:Y:S01]  /*b580*/  FMUL R0, R0, UR18 ;  /* 0x0000001200007c20 */ /* 0x000fe20008400000 */
[----:B------:R-:W-:Y:S01]  /*b590*/  ULDC.64 UR12, c[0x0][0x620] ;  /* 0x00018800000c7ab9 */ /* 0x000fe20000000a00 */
[----:B------:R-:W-:Y:S01]  /*b5a0*/  UIADD3.X UR4, URZ, ~UR4, URZ, UP0, !UPT ;  /* 0x800000043f047290 */ /* 0x000fe200087fe43f */
[----:B------:R-:W-:Y:S01]  /*b5b0*/  UMOV UR10, UR16 ;  /* 0x00000010000a7c82 */ /* 0x000fe20008000000 */
[----:B------:R-:W-:-:S02]  /*b5c0*/  UMOV UR11, UR17 ;  /* 0x00000011000b7c82 */ /* 0x000fc40008000000 */
[----:B------:R-:W0:Y:S01]  /*b5d0*/  F2I.U32.TRUNC.NTZ R0, R0 ;  /* 0x0000000000007305 */ /* 0x000e22000020f000 */
[----:B------:R-:W-:Y:S01]  /*b5e0*/  UIMAD UR4, UR4, UR12, URZ ;  /* 0x0000000c040472a4 */ /* 0x000fe2000f8e023f */
[----:B----4-:R-:W-:Y:S01]  /*b5f0*/  R2UR UR17, R2 ;  /* 0x00000000021172ca */ /* 0x010fe200000e0000 */
[----:B------:R-:W-:Y:S02]  /*b600*/  UIMAD.WIDE.U32 UR10, UR7, UR12, UR10 ;  /* 0x0000000c070a72a5 */ /* 0x000fe4000f8e000a */
[----:B------:R-:W-:Y:S01]  /*b610*/  UIMAD UR7, UR7, UR13, UR4 ;  /* 0x0000000d070772a4 */ /* 0x000fe2000f8e0204 */
[----:B------:R-:W-:Y:S01]  /*b620*/  ULDC UR23, c[0x0][0x658] ;  /* 0x0001960000177ab9 */ /* 0x000fe20000000800 */
[----:B------:R-:W-:Y:S02]  /*b630*/  UMOV UR15, 0xffffffff ;  /* 0xffffffff000f7882 */ /* 0x000fe40000000000 */
[----:B------:R-:W-:Y:S01]  /*b640*/  UIADD3 UR7, UR11, UR7, URZ ;  /* 0x000000070b077290 */ /* 0x000fe2000fffe03f */
[----:B------:R-:W-:Y:S01]  /*b650*/  ULDC UR12, c[0x0][0x618] ;  /* 0x00018600000c7ab9 */ /* 0x000fe20000000800 */
[----:B------:R-:W-:Y:S01]  /*b660*/  ULDC.64 UR4, c[0x0][0x640] ;  /* 0x0001900000047ab9 */ /* 0x000fe20000000a00 */
[----:B------:R-:W-:Y:S01]  /*b670*/  USHF.L.U32 UR19, UR15, UR23, URZ ;  /* 0x000000170f137299 */ /* 0x000fe2000800063f */
[----:B------:R-:W-:Y:S01]  /*b680*/  ISETP.NE.U32.AND P0, PT, RZ, UR4, PT ;  /* 0x00000004ff007c0c */ /* 0x000fe2000bf05070 */
[----:B------:R-:W-:Y:S01]  /*b690*/  USHF.R.U64 UR15, UR10, UR12, UR7 ;  /* 0x0000000c0a0f7299 */ /* 0x000fe20008001207 */
[----:B0-----:R-:W-:Y:S01]  /*b6a0*/  R2UR UR13, R0 ;  /* 0x00000000000d72ca */ /* 0x001fe200000e0000 */
[----:B------:R-:W-:Y:S01]  /*b6b0*/  USHF.R.U32.HI UR7, URZ, UR12, UR7 ;  /* 0x0000000c3f077299 */ /* 0x000fe20008011607 */
[----:B------:R-:W-:Y:S01]  /*b6c0*/  ISETP.NE.AND.EX P0, PT, RZ, UR5, PT, P0 ;  /* 0x00000005ff007c0c */ /* 0x000fe2000bf05300 */
[----:B------:R-:W-:Y:S01]  /*b6d0*/  ULDC UR22, c[0x0][0x608] ;  /* 0x0001820000167ab9 */ /* 0x000fe20000000800 */
[----:B------:R-:W-:-:S02]  /*b6e0*/  UIADD3 UR10, -UR17, URZ, URZ ;  /* 0x0000003f110a7290 */ /* 0x000fc4000fffe13f */
[----:B------:R-:W-:Y:S02]  /*b6f0*/  USHF.R.U64 UR18, UR15, UR22, UR7 ;  /* 0x000000160f127299 */ /* 0x000fe40008001207 */
[----:B------:R-:W-:Y:S01]  /*b700*/  USHF.R.U32.HI UR7, URZ, UR22, UR7 ;  /* 0x000000163f077299 */ /* 0x000fe20008011607 */
[----:B------:R-:W-:Y:S01]  /*b710*/  UMOV UR16, 0x1 ;  /* 0x0000000100107882 */ /* 0x000fe20000000000 */
[----:B------:R-:W-:Y:S02]  /*b720*/  ULDC UR20, c[0x0][0x144] ;  /* 0x0000510000147ab9 */ /* 0x000fe40000000800 */
[----:B------:R-:W-:Y:S01]  /*b730*/  USHF.R.U64 UR17, UR18, UR23, UR7 ;  /* 0x0000001712117299 */ /* 0x000fe20008001207 */
[----:B------:R-:W-:Y:S01]  /*b740*/  ULDC UR9, c[0x0][0x600] ;  /* 0x0001800000097ab9 */ /* 0x000fe20000000800 */
[----:B------:R-:W-:Y:S02]  /*b750*/  UIADD3 UR22, -UR13, URZ, URZ ;  /* 0x0000003f0d167290 */ /* 0x000fe4000fffe13f */
[----:B------:R-:W-:-:S02]  /*b760*/  USHF.L.U32 UR16, UR16, UR23, URZ ;  /* 0x0000001710107299 */ /* 0x000fc4000800063f */
[----:B------:R-:W-:Y:S02]  /*b770*/  USHF.R.U32.HI UR13, URZ, UR23, UR7 ;  /* 0x000000173f0d7299 */ /* 0x000fe40008011607 */
[----:B------:R-:W-:Y:S02]  /*b780*/  UIADD3 UR14, UR9, -0x1, URZ ;  /* 0xffffffff090e7890 */ /* 0x000fe4000fffe03f */
[----:B------:R-:W-:Y:S02]  /*b790*/  ULOP3.LUT UR19, URZ, UR19, URZ, 0x33, !UPT ;  /* 0x000000133f137292 */ /* 0x000fe4000f8e333f */
[----:B------:R-:W-:Y:S01]  /*b7a0*/  UIMAD UR23, UR20, UR10, UR6 ;  /* 0x0000000a141772a4 */ /* 0x000fe2000f8e0206 */
[----:B------:R-:W-:Y:S01]  /*b7b0*/  ULDC UR26, c[0x0][0x148] ;  /* 0x00005200001a7ab9 */ /* 0x000fe20000000800 */
[----:B------:R-:W-:Y:S01]  /*b7c0*/  ULDC UR24, c[0x0][0x648] ;  /* 0x0001920000187ab9 */ /* 0x000fe20000000800 */
[----:B------:R-:W-:Y:S01]  /*b7d0*/  ULDC UR25, c[0x0][0x638] ;  /* 0x00018e0000197ab9 */ /* 0x000fe20000000800 */
        /* <DEDUP_REMOVED lines=12> */
.L_x_148:
[----:B------:R-:W-:Y:S01]  /*b8a0*/  UISETP.NE.AND UP0, UPT, UR45, URZ, UPT ;  /* 0x0000003f2d00728c */ /* 0x000fe2000bf05270 */
[----:B------:R-:W-:Y:S01]  /*b8b0*/  IMAD.MOV.U32 R0, RZ, RZ, 0x1 ;  /* 0x00000001ff007424 */ /* 0x000fe200078e00ff */
[----:B------:R-:W-:Y:S01]  /*b8c0*/  USHF.R.U64 UR4, UR12, UR24, UR13 ;  /* 0x000000180c047299 */ /* 0x000fe2000800120d */
[----:B------:R-:W-:Y:S01]  /*b8d0*/  IMAD.U32 R19, RZ, RZ, UR8 ;  /* 0x00000008ff137e24 */ /* 0x000fe2000f8e00ff */
[----:B------:R-:W-:Y:S02]  /*b8e0*/  ULOP3.LUT UR19, UR18, UR19, URZ, 0xc0, !UPT ;  /* 0x0000001312137292 */ /* 0x000fe4000f8ec03f */
[----:B------:R-:W-:Y:S02]  /*b8f0*/  UIADD3 UR5, -UR4, URZ, URZ ;  /* 0x0000003f04057290 */ /* 0x000fe4000fffe13f */
[----:B------:R-:W-:Y:S02]  /*b900*/  ULOP3.LUT UR14, UR15, UR14, URZ, 0xc0, !UPT ;  /* 0x0000000e0f0e7292 */ /* 0x000fe4000f8ec03f */
[----:B------:R-:W-:-:S02]  /*b910*/  UIMAD UR4, UR16, UR4, UR19 ;  /* 0x00000004100472a4 */ /* 0x000fc4000f8e0213 */
[----:B------:R-:W-:Y:S02]  /*b920*/  @UP0 UIMAD UR23, UR26, UR22, UR21 ;  /* 0x000000161a1702a4 */ /* 0x000fe4000f8e0215 */
[----:B------:R-:W-:-:S03]  /*b930*/  UIMAD UR17, UR5, UR25, UR17 ;  /* 0x00000019051172a4 */ /* 0x000fc6000f8e0211 */
[----:B------:R-:W-:Y:S01]  /*b940*/  ULDC UR5, c[0x0][0x610] ;  /* 0x0001840000057ab9 */ /* 0x000fe20000000800 */
[----:B------:R-:W-:Y:S02]  /*b950*/  UIMAD UR17, UR17, UR9, UR14 ;  /* 0x00000009111172a4 */ /* 0x000fe4000f8e020e */
[----:B------:R-:W-:-:S04]  /*b960*/  UIMAD UR4, UR4, UR5, UR23 ;  /* 0x00000005040472a4 */ /* 0x000fc8000f8e0217 */
[----:B------:R-:W-:Y:S02]  /*b970*/  USEL UR5, UR17, UR4, !UP0 ;  /* 0x0000000411057287 */ /* 0x000fe4000c000000 */
[----:B------:R-:W-:-:S04]  /*b980*/  USEL UR4, UR4, UR17, !UP0 ;  /* 0x0000001104047287 */ /* 0x000fc8000c000000 */
[----:B------:R-:W-:Y:S02]  /*b990*/  IMAD.U32 R2, RZ, RZ, UR5 ;  /* 0x00000005ff027e24 */ /* 0x000fe4000f8e00ff */
[----:B------:R-:W-:-:S07]  /*b9a0*/  IMAD.U32 R18, RZ, RZ, UR4 ;  /* 0x00000004ff127e24 */ /* 0x000fce000f8e00ff */
.L_x_146:
[----:B------:R-:W-:Y:S02]  /*b9b0*/  LOP3.LUT P0, RZ, R0, 0xff, RZ, 0xc0, !PT ;  /* 0x000000ff00ff7812 */ /* 0x000fe4000780c0ff */
[----:B------:R-:W-:-:S11]  /*b9c0*/  LOP3.LUT R92, R92, 0x1, RZ, 0x3c, !PT ;  /* 0x000000015c5c7812 */ /* 0x000fd600078e3cff */
[----:B------:R-:W-:Y:S05]  /*b9d0*/  @P0 BRA `(.L_x_149) ;  /* 0xffffff5c00780947 */ /* 0x000fea000383ffff */
[----:B------:R-:W-:Y:S05]  /*b9e0*/  EXIT ;  /* 0x000000000000794d */ /* 0x000fea0003800000 */
.L_x_16:
[----:B------:R-:W-:-:S08]  /*b9f0*/  ISETP.NE.AND P0, PT, RZ, UR6, PT ;  /* 0x00000006ff007c0c */ /* 0x000fd0000bf05270 */
[----:B------:R-:W0:-:S00]  /*ba00*/  USETMAXREG.DEALLOC.CTAPOOL 0x28 ;  /* 0x00000028000079c8 */ /* 0x000e0000080e0500 */
[----:B------:R-:W-:Y:S05]  /*ba10*/  @P0 EXIT ;  /* 0x000000000000094d */ /* 0x000fea0003800000 */
[----:B0-----:R-:W-:Y:S01]  /*ba20*/  LOP3.LUT P0, RZ, R0, 0xff, RZ, 0xc0, !PT ;  /* 0x000000ff00ff7812 */ /* 0x001fe2000780c0ff */
[----:B------:R-:W-:Y:S02]  /*ba30*/  IMAD.MOV.U32 R8, RZ, RZ, 0x1 ;  /* 0x00000001ff087424 */ /* 0x000fe400078e00ff */
[----:B------:R-:W-:-:S10]  /*ba40*/  IMAD.MOV.U32 R0, RZ, RZ, RZ ;  /* 0x000000ffff007224 */ /* 0x000fd400078e00ff */
[----:B------:R-:W-:Y:S05]  /*ba50*/  @!P0 BRA `(.L_x_150) ;  /* 0x0000000c00b48947 */ /* 0x000fea0003800000 */
[----:B------:R-:W0:Y:S01]  /*ba60*/  S2R R11, SR_CgaCtaId ;  /* 0x00000000000b7919 */ /* 0x000e220000008800 */
[----:B------:R-:W-:Y:S01]  /*ba70*/  LOP3.LUT P0, RZ, R3, 0x1f, RZ, 0xc0, !PT ;  /* 0x0000001f03ff7812 */ /* 0x000fe2000780c0ff */
[----:B------:R-:W-:Y:S01]  /*ba80*/  ULDC UR21, c[0x0][0x658] ;  /* 0x0001960000157ab9 */ /* 0x000fe20000000800 */
[----:B------:R-:W-:Y:S01]  /*ba90*/  UMOV UR4, 0xffffffff ;  /* 0xffffffff00047882 */ /* 0x000fe20000000000 */
[----:B------:R-:W-:Y:S01]  /*baa0*/  BSSY B0, `(.L_x_150) ;  /* 0x00000e8000007945 */ /* 0x000fe20003800000 */
[----:B------:R-:W-:Y:S01]  /*bab0*/  USHF.L.U32 UR4, UR4, UR21, URZ ;  /* 0x0000001504047299 */ /* 0x000fe2000800063f */
[C---:B------:R-:W-:Y:S01]  /*bac0*/  ISETP.NE.AND P3, PT, R4.reuse, RZ, PT ;  /* 0x000000ff0400720c */ /* 0x040fe20003f65270 */
[----:B------:R-:W-:Y:S01]  /*bad0*/  IMAD.MOV.U32 R9, RZ, RZ, 0x1 ;  /* 0x00000001ff097424 */ /* 0x000fe200078e00ff */
[----:B------:R-:W-:Y:S01]  /*bae0*/  ISETP.NE.OR P0, PT, R4, RZ, !P0 ;  /* 0x000000ff0400720c */ /* 0x000fe20004705670 */
[----:B------:R-:W-:Y:S01]  /*baf0*/  IMAD.MOV.U32 R8, RZ, RZ, 0x1 ;  /* 0x00000001ff087424 */ /* 0x000fe200078e00ff */
[----:B------:R-:W-:Y:S01]  /*bb00*/  ULDC UR13, c[0x0][0x600] ;  /* 0x00018000000d7ab9 */ /* 0x000fe20000000800 */
[----:B------:R-:W-:Y:S01]  /*bb10*/  IMAD.MOV.U32 R0, RZ, RZ, RZ ;  /* 0x000000ffff007224 */ /* 0x000fe200078e00ff */
[----:B------:R-:W-:Y:S01]  /*bb20*/  UMOV UR5, 0x1 ;  /* 0x0000000100057882 */ /* 0x000fe20000000000 */
[----:B------:R-:W-:-:S02]  /*bb30*/  UIADD3 UR29, UR38, 0x1, URZ ;  /* 0x00000001261d7890 */ /* 0x000fc4000fffe03f */
[----:B------:R-:W-:Y:S02]  /*bb40*/  ULOP3.LUT UR30, UR39, 0x2, URZ, 0xfc, !UPT ;  /* 0x00000002271e7892 */ /* 0x000fe4000f8efc3f */
[----:B------:R-:W-:Y:S02]  /*bb50*/  UIADD3 UR13, UR13, -0x1, URZ ;  /* 0xffffffff0d0d7890 */ /* 0x000fe4000fffe03f */
[----:B------:R-:W-:Y:S02]  /*bb60*/  USHF.L.U32 UR21, UR5, UR21, URZ ;  /* 0x0000001505157299 */ /* 0x000fe4000800063f */
[----:B------:R-:W-:Y:S01]  /*bb70*/  ULOP3.LUT UR22, URZ, UR4, URZ, 0x33, !UPT ;  /* 0x000000043f167292 */ /* 0x000fe2000f8e333f */
[----:B------:R-:W-:Y:S01]  /*bb80*/  ULDC.64 UR14, c[0x0][0x198] ;  /* 0x00006600000e7ab9 */ /* 0x000fe20000000a00 */
[----:B0-----:R-:W-:-:S10]  /*bb90*/  LOP3.LUT R11, R11, 0x1, RZ, 0xc0, !PT ;  /* 0x000000010b0b7812 */ /* 0x001fd400078ec0ff */
.L_x_162:
[----:B------:R-:W-:-:S03]  /*bba0*/  UMOV UR4, 0xffffffff ;  /* 0xffffffff00047882 */ /* 0x000fc60000000000 */
[----:B------:R-:W-:Y:S05]  /*bbb0*/  BRA.DIV UR4, `(.L_x_151) ;  /* 0x00000012042c7947 */ /* 0x000fea000b800000 */
[----:B------:R-:W-:-:S13]  /*bbc0*/  ELECT P6, URZ, PT ;  /* 0x00000000003f782f */ /* 0x000fda00038c0000 */
.L_x_173:
[----:B------:R-:W0:Y:S01]  /*bbd0*/  LDC R3, c[0x0][0x28c] ;  /* 0x0000a300ff037b82 */ /* 0x000e220000000800 */
[----:B------:R-:W-:Y:S01]  /*bbe0*/  BSSY B1, `(.L_x_152) ;  /* 0x000005e000017945 */ /* 0x000fe20003800000 */
[----:B0-----:R-:W-:-:S13]  /*bbf0*/  ISETP.LT.OR P6, PT, R3, 0x1, !P6 ;  /* 0x000000010300780c */ /* 0x001fda00077c1670 */
[----:B------:R-:W-:Y:S05]  /*bc00*/  @P6 BRA `(.L_x_153) ;  /* 0x00000004006c6947 */ /* 0x000fea0003800000 */
[----:B------:R-:W-:Y:S02]  /*bc10*/  IMAD R3, R2, 0x2, R11 ;  /* 0x0000000202037824 */ /* 0x000fe400078e020b */
[----:B------:R-:W-:Y:S02]  /*bc20*/  IMAD.SHL.U32 R18, R18, 0x40, RZ ;  /* 0x0000004012127824 */ /* 0x000fe400078e00ff */
[----:B------:R-:W-:Y:S02]  /*bc30*/  IMAD.MOV.U32 R12, RZ, RZ, RZ ;  /* 0x000000ffff0c7224 */ /* 0x000fe400078e00ff */
[----:B------:R-:W-:Y:S02]  /*bc40*/  IMAD.U32 R13, RZ, RZ, UR29 ;  /* 0x0000001dff0d7e24 */ /* 0x000fe4000f8e00ff */
[----:B------:R-:W-:Y:S02]  /*bc50*/  IMAD.MOV.U32 R2, RZ, RZ, R8 ;  /* 0x000000ffff027224 */ /* 0x000fe400078e0008 */
[----:B------:R-:W-:-:S02]  /*bc60*/  IMAD.MOV.U32 R4, RZ, RZ, R0 ;  /* 0x000000ffff047224 */ /* 0x000fc400078e0000 */
[----:B------:R-:W-:-:S07]  /*bc70*/  IMAD R6, R3, 0x38, RZ ;  /* 0x0000003803067824 */ /* 0x000fce00078e02ff */
.L_x_157:
[----:B------:R-:W0:Y:S01]  /*bc80*/  S2R R10, SR_CgaCtaId ;  /* 0x00000000000a7919 */ /* 0x000e220000008800 */
[----:B------:R-:W-:Y:S01]  /*bc90*/  MOV R3, 0x400 ;  /* 0x0000040000037802 */ /* 0x000fe20000000f00 */
[----:B------:R-:W1:Y:S03]  /*bca0*/  @!P3 LDC R5, c[0x0][0x500] ;  /* 0x00014000ff05bb82 */ /* 0x000e660000000800 */
[----:B0-----:R-:W-:Y:S02]  /*bcb0*/  LEA R7, R10, R3, 0x18 ;  /* 0x000000030a077211 */ /* 0x001fe400078ec0ff */
[----:B------:R-:W-:-:S03]  /*bcc0*/  SHF.L.U32 R3, R2, 0x1f, RZ ;  /* 0x0000001f02037819 */ /* 0x000fc600000006ff */
[----:B------:R-:W-:-:S04]  /*bcd0*/  IMAD R10, R4, 0x8, R7 ;  /* 0x00000008040a7824 */ /* 0x000fc800078e0207 */
[----:B------:R-:W0:Y:S02]  /*bce0*/  SYNCS.PHASECHK.TRANS64.TRYWAIT P1, [R10+URZ+0x10], R3 ;  /* 0x000010030a0075a7 */ /* 0x000e24000802017f */
[----:B01----:R-:W-:Y:S05]  /*bcf0*/  @!P1 BRA `(.L_x_154) ;  /* 0x0000000c00fc9947 */ /* 0x003fea0003800000 */
.L_x_174:
[----:B------:R-:W-:Y:S01]  /*bd00*/  UPRMT UR4, UR30, 0x9910, URZ ;  /* 0x000099101e047896 */ /* 0x000fe2000800003f */
[----:B------:R1:W-:Y:S03]  /*bd10*/  @!P3 SYNCS.ARRIVE.TRANS64 RZ, [R10+URZ], R5 ;  /* 0x000000050affb9a7 */ /* 0x0003e6000800003f */
[----:B------:R-:W-:-:S06]  /*bd20*/  UISETP.NE.AND UP0, UPT, UR4, 0x2, UPT ;  /* 0x000000020400788c */ /* 0x000fcc000bf05270 */
[----:B------:R-:W-:-:S13]  /*bd30*/  PLOP3.LUT P1, PT, PT, PT, UP0, 0x80, 0x0 ;  /* 0x000000000000781c */ /* 0x000fda0003f2f008 */
[----:B-1----:R-:W-:Y:S05]  /*bd40*/  @P1 BRA `(.L_x_155) ;  /* 0x0000000000041947 */ /* 0x002fea0003800000 */
[----:B------:R-:W-:Y:S01]  /*bd50*/  BPT.TRAP 0x1 ;  /* 0x000000040000795c */ /* 0x000fe20000300000 */
.L_x_155:
[----:B------:R-:W-:Y:S05]  /*bd60*/  @P0 BRA `(.L_x_156) ;  /* 0x0000000000040947 */ /* 0x000fea0003800000 */
[----:B------:R-:W-:Y:S01]  /*bd70*/  BPT.TRAP 0x1 ;  /* 0x000000040000795c */ /* 0x000fe20000300000 */
.L_x_156:
[----:B0-----:R-:W-:Y:S01]  /*bd80*/  IMAD R3, R4, 0x8, R11 ;  /* 0x0000000804037824 */ /* 0x001fe200078e020b */
[----:B------:R-:W-:Y:S01]  /*bd90*/  R2UR UR10, R12 ;  /* 0x000000000c0a72ca */ /* 0x000fe200000e0000 */
[--C-:B------:R-:W-:Y:S01]  /*bda0*/  IMAD R5, R4, 0x8000, R7.reuse ;  /* 0x0000800004057824 */ /* 0x100fe200078e0207 */
[----:B------:R-:W-:Y:S01]  /*bdb0*/  R2UR UR9, R10 ;  /* 0x000000000a0972ca */ /* 0x000fe200000e0000 */
[----:B------:R-:W-:Y:S01]  /*bdc0*/  IMAD R3, R3, 0xe00, RZ ;  /* 0x00000e0003037824 */ /* 0x000fe200078e02ff */
[----:B------:R-:W-:Y:S01]  /*bdd0*/  UIADD3 UR46, UP0, UR14, 0xf0, URZ ;  /* 0x000000f00e2e7890 */ /* 0x000fe2000ff1e03f */
[----:B------:R-:W-:Y:S01]  /*bde0*/  R2UR UR11, R18 ;  /* 0x00000000120b72ca */ /* 0x000fe200000e0000 */
[----:B------:R-:W-:Y:S01]  /*bdf0*/  VIADD R13, R13, 0xffffffff ;  /* 0xffffffff0d0d7836 */ /* 0x000fe20000000000 */
[----:B------:R-:W-:Y:S01]  /*be00*/  R2UR UR40, R5 ;  /* 0x00000000052872ca */ /* 0x000fe200000e0000 */
[----:B------:R-:W-:Y:S01]  /*be10*/  IMAD R3, R3, 0x2, R7 ;  /* 0x0000000203037824 */ /* 0x000fe200078e0207 */
[----:B------:R-:W-:Y:S01]  /*be20*/  R2UR UR12, R19 ;  /* 0x00000000130c72ca */ /* 0x000fe200000e0000 */
[----:B------:R-:W-:Y:S01]  /*be30*/  UIADD3.X UR47, URZ, UR15, URZ, UP0, !UPT ;  /* 0x0000000f3f2f7290 */ /* 0x000fe200087fe43f */
[----:B------:R-:W-:Y:S01]  /*be40*/  R2UR UR35, R6 ;  /* 0x00000000062372ca */ /* 0x000fe200000e0000 */
[----:B------:R-:W-:Y:S01]  /*be50*/  UIADD3 UR6, UP1, UR14, 0x1f0, URZ ;  /* 0x000001f00e067890 */ /* 0x000fe2000ff3e03f */
[----:B------:R-:W-:Y:S01]  /*be60*/  R2UR UR18, R3 ;  /* 0x00000000031272ca */ /* 0x000fe200000e0000 */
[----:B------:R-:W-:Y:S01]  /*be70*/  UIADD3 UR58, UR10, 0x40, URZ ;  /* 0x000000400a3a7890 */ /* 0x000fe2000fffe03f */
[----:B------:R-:W-:Y:S01]  /*be80*/  ISETP.GT.AND P2, PT, R13, 0x1, PT ;  /* 0x000000010d00780c */ /* 0x000fe20003f44270 */
[----:B------:R-:W-:Y:S01]  /*be90*/  UIADD3 UR50, UR10, 0x80, URZ ;  /* 0x000000800a327890 */ /* 0x000fe2000fffe03f */
[----:B------:R-:W-:Y:S01]  /*bea0*/  VIADD R4, R4, 0x1 ;  /* 0x0000000104047836 */ /* 0x000fe20000000000 */
[----:B------:R-:W-:Y:S01]  /*beb0*/  UIADD3 UR42, UR10, 0xc0, URZ ;  /* 0x000000c00a2a7890 */ /* 0x000fe2000fffe03f */
[----:B------:R-:W-:Y:S01]  /*bec0*/  VIADD R12, R12, 0x100 ;  /* 0x000001000c0c7836 */ /* 0x000fe20000000000 */
[----:B------:R-:W-:-:S02]  /*bed0*/  UIADD3 UR8, UR40, 0x100, URZ ;  /* 0x0000010028087890 */ /* 0x000fc4000fffe03f */
[----:B------:R-:W-:Y:S01]  /*bee0*/  UIADD3 UR56, UR40, 0x2100, URZ ;  /* 0x0000210028387890 */ /* 0x000fe2000fffe03f */
[----:B------:R-:W-:Y:S01]  /*bef0*/  ISETP.NE.AND P1, PT, R4, 0x2, PT ;  /* 0x000000020400780c */ /* 0x000fe20003f25270 */
[----:B------:R-:W-:Y:S02]  /*bf00*/  UIADD3 UR48, UR40, 0x4100, URZ ;  /* 0x0000410028307890 */ /* 0x000fe4000fffe03f */
[----:B------:R-:W-:Y:S01]  /*bf10*/  UIADD3 UR40, UR40, 0x6100, URZ ;  /* 0x0000610028287890 */ /* 0x000fe2000fffe03f */
[----:B------:R-:W-:Y:S01]  /*bf20*/  SEL R3, RZ, 0x1, P1 ;  /* 0x00000001ff037807 */ /* 0x000fe20000800000 */
[----:B------:R-:W-:Y:S01]  /*bf30*/  UMOV UR4, 0x0 ;  /* 0x0000000000047882 */ /* 0x000fe20000000000 */
[----:B------:R-:W-:Y:S01]  /*bf40*/  UMOV UR5, 0x10000000 ;  /* 0x1000000000057882 */ /* 0x000fe20000000000 */
[----:B------:R-:W-:Y:S01]  /*bf50*/  UIADD3.X UR7, URZ, UR15, URZ, UP1, !UPT ;  /* 0x0000000f3f077290 */ /* 0x000fe20008ffe43f */
[----:B------:R0:W-:Y:S01]  /*bf60*/  UTMALDG.3D [UR8], [UR46], desc[UR4] ;  /* 0x000004082e0075b4 */ /* 0x0001e20008011000 */
[----:B------:R-:W-:Y:S01]  /*bf70*/  UIADD3 UR32, UR18, 0x10100, URZ ;  /* 0x0001010012207890 */ /* 0x000fe2000fffe03f */
[----:B------:R-:W-:Y:S01]  /*bf80*/  LOP3.LUT R2, R2, R3, RZ, 0x3c, !PT ;  /* 0x0000000302027212 */ /* 0x000fe200078e3cff */
[----:B------:R-:W-:Y:S01]  /*bf90*/  UIADD3 UR24, UR18, 0x13900, URZ ;  /* 0x0001390012187890 */ /* 0x000fe2000fffe03f */
[----:B------:R-:W-:Y:S01]  /*bfa0*/  SEL R4, R4, RZ, P1 ;  /* 0x000000ff04047207 */ /* 0x000fe20000800000 */
[----:B------:R-:W-:Y:S01]  /*bfb0*/  UIADD3 UR16, UR18, 0x17100, URZ ;  /* 0x0001710012107890 */ /* 0x000fe2000fffe03f */
[----:B------:R-:W-:Y:S01]  /*bfc0*/  UMOV UR57, UR9 ;  /* 0x0000000900397c82 */ /* 0x000fe20008000000 */
        /* <DEDUP_REMOVED lines=8> */
[----:B------:R1:W-:Y:S01]  /*c050*/  UTMALDG.3D [UR56], [UR46], desc[UR4] ;  /* 0x000004382e0075b4 */ /* 0x0003e20008011000 */
[----:B------:R-:W-:Y:S01]  /*c060*/  UMOV UR23, 0x30000 ;  /* 0x0003000000177882 */ /* 0x000fe20000000000 */
[----:B------:R-:W-:Y:S01]  /*c070*/  UMOV UR33, UR9 ;  /* 0x0000000900217c82 */ /* 0x000fe20008000000 */
[----:B------:R-:W-:Y:S01]  /*c080*/  UMOV UR34, UR10 ;  /* 0x0000000a00227c82 */ /* 0x000fe20008000000 */
[----:B------:R-:W-:Y:S01]  /*c090*/  UMOV UR36, UR12 ;  /* 0x0000000c00247c82 */ /* 0x000fe20008000000 */
[----:B------:R-:W-:Y:S01]  /*c0a0*/  UMOV UR25, UR9 ;  /* 0x0000000900197c82 */ /* 0x000fe20008000000 */
[----:B------:R-:W-:Y:S01]  /*c0b0*/  UMOV UR27, UR35 ;  /* 0x00000023001b7c82 */ /* 0x000fe20008000000 */
[----:B------:R-:W-:Y:S01]  /*c0c0*/  UMOV UR28, UR12 ;  /* 0x0000000c001c7c82 */ /* 0x000fe20008000000 */
[----:B0-----:R-:W-:Y:S01]  /*c0d0*/  UIADD3 UR8, UR18, 0x1a900, URZ ;  /* 0x0001a90012087890 */ /* 0x001fe2000fffe03f */
[----:B------:R1:W-:Y:S01]  /*c0e0*/  UTMALDG.3D [UR48], [UR46], desc[UR4] ;  /* 0x000004302e0075b4 */ /* 0x0003e20008011000 */
        /* <DEDUP_REMOVED lines=8> */
[----:B------:R1:W-:Y:S01]  /*c170*/  UTMALDG.3D.MULTICAST [UR32], [UR6], UR23, desc[UR4] ;  /* 0x00000420060073b4 */ /* 0x0003e20008011817 */
[----:B------:R1:W-:Y:S01]  /*c180*/  UTMALDG.3D.MULTICAST [UR24], [UR6], UR23, desc[UR4] ;  /* 0x00000418060073b4 */ /* 0x0003e20008011817 */
[----:B------:R1:W-:Y:S01]  /*c190*/  UTMALDG.3D.MULTICAST [UR16], [UR6], UR23, desc[UR4] ;  /* 0x00000410060073b4 */ /* 0x0003e20008011817 */
[----:B------:R1:W-:Y:S02]  /*c1a0*/  UTMALDG.3D.MULTICAST [UR8], [UR6], UR23, desc[UR4] ;  /* 0x00000408060073b4 */ /* 0x0003e40008011817 */
[----:B-1----:R-:W-:Y:S05]  /*c1b0*/  @P2 BRA `(.L_x_157) ;  /* 0xfffffff800b02947 */ /* 0x002fea000383ffff */
.L_x_153:
[----:B------:R-:W-:Y:S05]  /*c1c0*/  BSYNC B1 ;  /* 0x0000000000017941 */ /* 0x000fea0003800000 */
.L_x_152:
[----:B------:R-:W-:Y:S01]  /*c1d0*/  LOP3.LUT P4, RZ, R9, 0xff, RZ, 0xc0, !PT ;  /* 0x000000ff09ff7812 */ /* 0x000fe2000788c0ff */
[----:B------:R-:W-:Y:S01]  /*c1e0*/  VIADD R0, R0, UR38 ;  /* 0x0000002600007c36 */ /* 0x000fe20008000000 */
[----:B------:R-:W-:Y:S01]  /*c1f0*/  ULDC.64 UR4, c[0x0][0x650] ;  /* 0x0001940000047ab9 */ /* 0x000fe20000000a00 */
[----:B------:R-:W-:Y:S01]  /*c200*/  BSSY B1, `(.L_x_158) ;  /* 0x000006f000017945 */ /* 0x000fe20003800000 */
[----:B------:R-:W-:Y:S01]  /*c210*/  IMAD.MOV.U32 R18, RZ, RZ, -0x1 ;  /* 0xffffffffff127424 */ /* 0x000fe200078e00ff */
[----:B------:R-:W-:Y:S01]  /*c220*/  PRMT R9, RZ, 0x7610, R9 ;  /* 0x00007610ff097816 */ /* 0x000fe20000000009 */
[----:B------:R-:W-:Y:S01]  /*c230*/  IMAD.MOV.U32 R19, RZ, RZ, -0x1 ;  /* 0xffffffffff137424 */ /* 0x000fe200078e00ff */
[C---:B------:R-:W-:Y:S02]  /*c240*/  ISETP.GT.U32.AND P1, PT, R0.reuse, 0x1, PT ;  /* 0x000000010000780c */ /* 0x040fe40003f24070 */
[----:B------:R-:W-:Y:S02]  /*c250*/  SHF.R.U32.HI R2, RZ, 0x1, R0 ;  /* 0x00000001ff027819 */ /* 0x000fe40000011600 */
[----:B------:R-:W-:-:S02]  /*c260*/  LOP3.LUT R0, R0, 0x1, RZ, 0xc0, !PT ;  /* 0x0000000100007812 */ /* 0x000fc400078ec0ff */
[----:B------:R-:W0:Y:S01]  /*c270*/  @P4 S2R R4, SR_CgaCtaId ;  /* 0x0000000000044919 */ /* 0x000e220000008800 */
[----:B------:R-:W-:Y:S02]  /*c280*/  @P4 MOV R3, 0x400 ;  /* 0x0000040000034802 */ /* 0x000fe40000000f00 */
[----:B------:R-:W-:-:S04]  /*c290*/  LOP3.LUT R2, R2, 0x1, RZ, 0xc0, !PT ;  /* 0x0000000102027812 */ /* 0x000fc800078ec0ff */
[----:B------:R-:W-:Y:S02]  /*c2a0*/  ISETP.NE.U32.AND P2, PT, R2, 0x1, PT ;  /* 0x000000010200780c */ /* 0x000fe40003f45070 */
[----:B0-----:R-:W-:Y:S01]  /*c2b0*/  @P4 LEA R3, R4, R3, 0x18 ;  /* 0x0000000304034211 */ /* 0x001fe200078ec0ff */
[----:B------:R-:W-:-:S03]  /*c2c0*/  IMAD.U32 R4, RZ, RZ, UR38 ;  /* 0x00000026ff047e24 */ /* 0x000fc6000f8e00ff */
[----:B------:R0:W-:Y:S01]  /*c2d0*/  @P4 SYNCS.ARRIVE.TRANS64.A1T0 RZ, [R3+URZ+0x58], RZ ;  /* 0x000058ff03ff49a7 */ /* 0x0001e2000810003f */
[----:B------:R-:W-:Y:S02]  /*c2e0*/  IADD3 R16, P4, R16, UR54, RZ ;  /* 0x0000003610107c10 */ /* 0x000fe4000ff9e0ff */
[----:B------:R-:W-:Y:S02]  /*c2f0*/  ISETP.LT.U32.AND P1, PT, R4, 0x2, P1 ;  /* 0x000000020400780c */ /* 0x000fe40000f21070 */
[----:B------:R-:W-:Y:S02]  /*c300*/  IADD3.X R17, R17, UR37, RZ, P4, !PT ;  /* 0x0000002511117c10 */ /* 0x000fe4000a7fe4ff */
[----:B------:R-:W-:Y:S02]  /*c310*/  ISETP.GE.U32.AND P4, PT, R16, UR4, PT ;  /* 0x0000000410007c0c */ /* 0x000fe4000bf86070 */
[----:B0-----:R-:W-:Y:S02]  /*c320*/  SEL R3, RZ, 0x1, !P1 ;  /* 0x00000001ff037807 */ /* 0x001fe40004800000 */
[----:B------:R-:W-:-:S02]  /*c330*/  ISETP.GE.U32.AND.EX P1, PT, R17, UR5, PT, P4 ;  /* 0x0000000511007c0c */ /* 0x000fc4000bf26140 */
[----:B------:R-:W-:-:S04]  /*c340*/  ISETP.GT.U32.AND P2, PT, R4, 0x1, !P2 ;  /* 0x000000010400780c */ /* 0x000fc80005744070 */
[----:B------:R-:W-:-:S04]  /*c350*/  SEL R2, RZ, 0x1, !P2 ;  /* 0x00000001ff027807 */ /* 0x000fc80005000000 */
[--C-:B------:R-:W-:Y:S01]  /*c360*/  LOP3.LUT R8, R2, R8, R3.reuse, 0x96, !PT ;  /* 0x0000000802087212 */ /* 0x100fe200078e9603 */
[----:B------:R-:W-:Y:S01]  /*c370*/  IMAD.MOV.U32 R2, RZ, RZ, -0x1 ;  /* 0xffffffffff027424 */ /* 0x000fe200078e00ff */
[----:B------:R-:W-:Y:S01]  /*c380*/  PRMT R3, RZ, 0x7610, R3 ;  /* 0x00007610ff037816 */ /* 0x000fe20000000003 */
[----:B------:R-:W-:Y:S06]  /*c390*/  @P1 BRA `(.L_x_159) ;  /* 0x0000000400541947 */ /* 0x000fec0003800000 */
[----:B------:R-:W0:Y:S01]  /*c3a0*/  S2UR UR4, SR_CTAID.X ;  /* 0x00000000000479c3 */ /* 0x000e220000002500 */
[----:B------:R-:W-:Y:S01]  /*c3b0*/  ULDC.64 UR6, c[0x0][0x628] ;  /* 0x00018a0000067ab9 */ /* 0x000fe20000000a00 */
[----:B------:R-:W-:Y:S01]  /*c3c0*/  ULDC UR5, c[0x0][0x150] ;  /* 0x0000540000057ab9 */ /* 0x000fe20000000800 */
[----:B------:R-:W-:Y:S01]  /*c3d0*/  ISETP.NE.U32.AND P1, PT, RZ, UR6, PT ;  /* 0x00000006ff007c0c */ /* 0x000fe2000bf25070 */
[----:B------:R-:W-:Y:S01]  /*c3e0*/  ULDC UR8, c[0x0][0x630] ;  /* 0x00018c0000087ab9 */ /* 0x000fe20000000800 */
[----:B------:R-:W-:Y:S01]  /*c3f0*/  ULDC UR10, c[0x0][0x154] ;  /* 0x00005500000a7ab9 */ /* 0x000fe20000000800 */
[----:B------:R-:W-:Y:S01]  /*c400*/  IMAD.MOV.U32 R2, RZ, RZ, R16 ;  /* 0x000000ffff027224 */ /* 0x000fe200078e0010 */
[----:B------:R-:W-:Y:S01]  /*c410*/  ISETP.NE.AND.EX P1, PT, RZ, UR7, PT, P1 ;  /* 0x00000007ff007c0c */ /* 0x000fe2000bf25310 */
[----:B------:R-:W1:Y:S01]  /*c420*/  S2UR UR9, SR_CTAID.Y ;  /* 0x00000000000979c3 */ /* 0x000e620000002600 */
[----:B0-----:R-:W-:-:S05]  /*c430*/  I2FP.F32.U32 R3, UR4 ;  /* 0x0000000400037c45 */ /* 0x001fca0008201000 */
[----:B------:R-:W-:Y:S01]  /*c440*/  FMUL R10, R3, UR5 ;  /* 0x00000005030a7c20 */ /* 0x000fe20008400000 */
[----:B------:R-:W-:-:S05]  /*c450*/  IMAD.MOV.U32 R3, RZ, RZ, R17 ;  /* 0x000000ffff037224 */ /* 0x000fca00078e0011 */
[----:B------:R-:W-:Y:S05]  /*c460*/  @!P1 BRA `(.L_x_160) ;  /* 0x0000000000289947 */ /* 0x000fea0003800000 */
[----:B------:R-:W-:Y:S02]  /*c470*/  ULDC UR5, c[0x0][0x634] ;  /* 0x00018d0000057ab9 */ /* 0x000fe40000000800 */
[----:B------:R-:W-:-:S05]  /*c480*/  IADD3 R7, P1, R16, UR5, RZ ;  /* 0x0000000510077c10 */ /* 0x000fca000ff3e0ff */
[----:B------:R-:W-:-:S04]  /*c490*/  IMAD.X R13, RZ, RZ, R17, P1 ;  /* 0x000000ffff0d7224 */ /* 0x000fc800008e0611 */
[----:B------:R-:W-:-:S04]  /*c4a0*/  IMAD.WIDE.U32 R4, R13, UR6, RZ ;  /* 0x000000060d047c25 */ /* 0x000fc8000f8e00ff */
[----:B------:R-:W-:-:S04]  /*c4b0*/  IMAD.WIDE.U32 R4, P1, R7, UR7, R4 ;  /* 0x0000000707047c25 */ /* 0x000fc8000f820004 */
[----:B------:R-:W-:-:S04]  /*c4c0*/  IMAD.WIDE.U32 R6, R7, UR6, RZ ;  /* 0x0000000607067c25 */ /* 0x000fc8000f8e00ff */
[----:B------:R-:W-:Y:S01]  /*c4d0*/  IMAD.X R3, RZ, RZ, RZ, P1 ;  /* 0x000000ffff037224 */ /* 0x000fe200008e06ff */
[----:B------:R-:W-:Y:S01]  /*c4e0*/  IADD3 RZ, P1, R7, R4, RZ ;  /* 0x0000000407ff7210 */ /* 0x000fe20007f3e0ff */
[----:B------:R-:W-:-:S04]  /*c4f0*/  IMAD.MOV.U32 R2, RZ, RZ, R5 ;  /* 0x000000ffff027224 */ /* 0x000fc800078e0005 */
[----:B------:R-:W-:-:S08]  /*c500*/  IMAD.WIDE.U32.X R2, R13, UR7, R2, P1 ;  /* 0x000000070d027c25 */ /* 0x000fd000088e0402 */
.L_x_160:
[--C-:B------:R-:W-:Y:S01]  /*c510*/  SHF.R.U64 R19, R2, UR8, R3.reuse ;  /* 0x0000000802137c19 */ /* 0x100fe20008001203 */
[----:B------:R-:W0:Y:S01]  /*c520*/  F2I.U32.TRUNC.NTZ R10, R10 ;  /* 0x0000000a000a7305 */ /* 0x000e22000020f000 */
[----:B------:R-:W-:Y:S01]  /*c530*/  SHF.R.U32.HI R2, RZ, UR8, R3 ;  /* 0x00000008ff027c19 */ /* 0x000fe20008011603 */
[----:B------:R-:W-:Y:S01]  /*c540*/  ULDC.64 UR6, c[0x0][0x620] ;  /* 0x0001880000067ab9 */ /* 0x000fe20000000a00 */
[----:B------:R-:W-:Y:S01]  /*c550*/  IADD3 R5, P1, RZ, -R19, RZ ;  /* 0x80000013ff057210 */ /* 0x000fe20007f3e0ff */
[----:B------:R-:W-:Y:S01]  /*c560*/  ULDC UR8, c[0x0][0x658] ;  /* 0x0001960000087ab9 */ /* 0x000fe20000000800 */
[----:B-1----:R-:W-:Y:S01]  /*c570*/  I2FP.F32.U32 R4, UR9 ;  /* 0x0000000900047c45 */ /* 0x002fe20008201000 */
[----:B------:R-:W-:Y:S02]  /*c580*/  ULDC UR12, c[0x0][0x648] ;  /* 0x00019200000c7ab9 */ /* 0x000fe40000000800 */
[----:B------:R-:W-:Y:S02]  /*c590*/  IMAD.X R2, RZ, RZ, ~R2, P1 ;  /* 0x000000ffff027224 */ /* 0x000fe400008e0e02 */
[----:B------:R-:W-:Y:S01]  /*c5a0*/  FMUL R6, R4, UR10 ;  /* 0x0000000a04067c20 */ /* 0x000fe20008400000 */
[----:B------:R-:W-:Y:S01]  /*c5b0*/  ULDC.64 UR10, c[0x0][0x640] ;  /* 0x00019000000a7ab9 */ /* 0x000fe20000000a00 */
[----:B------:R-:W-:Y:S01]  /*c5c0*/  IMAD R4, R2, UR6, RZ ;  /* 0x0000000602047c24 */ /* 0x000fe2000f8e02ff */
[----:B------:R-:W-:Y:S01]  /*c5d0*/  ISETP.NE.U32.AND P1, PT, RZ, UR10, PT ;  /* 0x0000000aff007c0c */ /* 0x000fe2000bf25070 */
[C---:B------:R-:W-:Y:S01]  /*c5e0*/  IMAD.WIDE.U32 R2, R5.reuse, UR6, R16 ;  /* 0x0000000605027c25 */ /* 0x040fe2000f8e0010 */
[----:B0-----:R-:W-:Y:S01]  /*c5f0*/  R2UR UR5, R10 ;  /* 0x000000000a0572ca */ /* 0x001fe200000e0000 */
[----:B------:R-:W0:Y:S01]  /*c600*/  F2I.U32.TRUNC.NTZ R6, R6 ;  /* 0x0000000600067305 */ /* 0x000e22000020f000 */
[----:B------:R-:W1:Y:S01]  /*c610*/  LDC R10, c[0x0][0x610] ;  /* 0x00018400ff0a7b82 */ /* 0x000e620000000800 */
[----:B------:R-:W-:Y:S01]  /*c620*/  IMAD R5, R5, UR7, R4 ;  /* 0x0000000705057c24 */ /* 0x000fe2000f8e0204 */
[----:B------:R-:W-:Y:S01]  /*c630*/  ULDC UR6, c[0x0][0x618] ;  /* 0x0001860000067ab9 */ /* 0x000fe20000000800 */
[----:B------:R-:W-:-:S02]  /*c640*/  ISETP.NE.AND.EX P1, PT, RZ, UR11, PT, P1 ;  /* 0x0000000bff007c0c */ /* 0x000fc4000bf25310 */
[----:B------:R-:W-:-:S05]  /*c650*/  IMAD.IADD R3, R3, 0x1, R5 ;  /* 0x0000000103037824 */ /* 0x000fca00078e0205 */
[--C-:B------:R-:W-:Y:S02]  /*c660*/  SHF.R.U64 R12, R2, UR6, R3.reuse ;  /* 0x00000006020c7c19 */ /* 0x100fe40008001203 */
[----:B------:R-:W-:Y:S01]  /*c670*/  SHF.R.U32.HI R3, RZ, UR6, R3 ;  /* 0x00000006ff037c19 */ /* 0x000fe20008011603 */
[----:B------:R-:W-:Y:S01]  /*c680*/  ULDC UR6, c[0x0][0x608] ;  /* 0x0001820000067ab9 */ /* 0x000fe20000000800 */
[----:B0-----:R-:W-:Y:S02]  /*c690*/  R2UR UR7, R6 ;  /* 0x00000000060772ca */ /* 0x001fe400000e0000 */
[--C-:B------:R-:W-:Y:S02]  /*c6a0*/  SHF.R.U64 R14, R12, UR6, R3.reuse ;  /* 0x000000060c0e7c19 */ /* 0x100fe40008001203 */
[----:B------:R-:W-:Y:S01]  /*c6b0*/  SHF.R.U32.HI R3, RZ, UR6, R3 ;  /* 0x00000006ff037c19 */ /* 0x000fe20008011603 */
[----:B------:R-:W-:-:S03]  /*c6c0*/  UIADD3 UR6, -UR5, URZ, URZ ;  /* 0x0000003f05067290 */ /* 0x000fc6000fffe13f */
[--C-:B------:R-:W-:Y:S01]  /*c6d0*/  SHF.R.U64 R15, R14, UR8, R3.reuse ;  /* 0x000000080e0f7c19 */ /* 0x100fe20008001203 */
[----:B------:R-:W-:Y:S01]  /*c6e0*/  ULDC UR5, c[0x0][0x144] ;  /* 0x0000510000057ab9 */ /* 0x000fe20000000800 */
[----:B------:R-:W-:-:S03]  /*c6f0*/  SHF.R.U32.HI R3, RZ, UR8, R3 ;  /* 0x00000008ff037c19 */ /* 0x000fc60008011603 */
[----:B------:R-:W-:Y:S01]  /*c700*/  IMAD.MOV.U32 R2, RZ, RZ, R15 ;  /* 0x000000ffff027224 */ /* 0x000fe200078e000f */
[----:B------:R-:W-:Y:S06]  /*c710*/  @!P1 BRA `(.L_x_161) ;  /* 0x0000000000289947 */ /* 0x000fec0003800000 */
        /* <DEDUP_REMOVED lines=10> */
.L_x_161:
[----:B------:R-:W-:Y:S01]  /*c7c0*/  UISETP.NE.AND UP0, UPT, UR45, URZ, UPT ;  /* 0x0000003f2d00728c */ /* 0x000fe2000bf05270 */
[----:B------:R-:W-:Y:S01]  /*c7d0*/  SHF.R.U64 R3, R2, UR12, R3 ;  /* 0x0000000c02037c19 */ /* 0x000fe20008001203 */
[----:B------:R-:W-:Y:S01]  /*c7e0*/  UIADD3 UR7, -UR7, URZ, URZ ;  /* 0x0000003f07077290 */ /* 0x000fe2000fffe13f */
[----:B------:R-:W-:Y:S01]  /*c7f0*/  LOP3.LUT R2, R14, UR22, RZ, 0xc0, !PT ;  /* 0x000000160e027c12 */ /* 0x000fe2000f8ec0ff */
[----:B------:R-:W-:Y:S01]  /*c800*/  UIMAD UR4, UR5, UR6, UR4 ;  /* 0x00000006050472a4 */ /* 0x000fe2000f8e0204 */
[----:B------:R-:W-:Y:S01]  /*c810*/  LOP3.LUT R5, R12, UR13, RZ, 0xc0, !PT ;  /* 0x0000000d0c057c12 */ /* 0x000fe2000f8ec0ff */
[----:B------:R-:W-:Y:S01]  /*c820*/  IMAD.MOV R4, RZ, RZ, -R3 ;  /* 0x000000ffff047224 */ /* 0x000fe200078e0a03 */
[----:B------:R-:W-:Y:S01]  /*c830*/  ULDC UR5, c[0x0][0x148] ;  /* 0x0000520000057ab9 */ /* 0x000fe20000000800 */
[----:B------:R-:W-:Y:S01]  /*c840*/  IMAD R3, R3, UR21, R2 ;  /* 0x0000001503037c24 */ /* 0x000fe2000f8e0202 */
[----:B------:R-:W-:Y:S02]  /*c850*/  PLOP3.LUT P1, PT, PT, PT, UP0, 0x80, 0x0 ;  /* 0x000000000000781c */ /* 0x000fe40003f2f008 */
[----:B------:R-:W-:-:S03]  /*c860*/  @UP0 UIMAD UR4, UR5, UR7, UR9 ;  /* 0x00000007050402a4 */ /* 0x000fc6000f8e0209 */
[----:B------:R-:W-:Y:S02]  /*c870*/  ULDC UR5, c[0x0][0x638] ;  /* 0x00018e0000057ab9 */ /* 0x000fe40000000800 */
[----:B------:R-:W-:Y:S02]  /*c880*/  IMAD R2, R4, UR5, R15 ;  /* 0x0000000504027c24 */ /* 0x000fe4000f8e020f */
[----:B-1----:R-:W-:Y:S01]  /*c890*/  IMAD R10, R3, R10, UR4 ;  /* 0x00000004030a7e24 */ /* 0x002fe2000f8e020a */
[----:B------:R-:W-:Y:S01]  /*c8a0*/  ULDC UR4, c[0x0][0x600] ;  /* 0x0001800000047ab9 */ /* 0x000fe20000000800 */
[----:B------:R-:W-:Y:S02]  /*c8b0*/  IMAD.MOV.U32 R3, RZ, RZ, 0x1 ;  /* 0x00000001ff037424 */ /* 0x000fe400078e00ff */
[----:B------:R-:W-:-:S05]  /*c8c0*/  IMAD R5, R2, UR4, R5 ;  /* 0x0000000402057c24 */ /* 0x000fca000f8e0205 */
[----:B------:R-:W-:Y:S02]  /*c8d0*/  SEL R2, R5, R10, !P1 ;  /* 0x0000000a05027207 */ /* 0x000fe40004800000 */
[----:B------:R-:W-:-:S07]  /*c8e0*/  SEL R18, R10, R5, !P1 ;  /* 0x000000050a127207 */ /* 0x000fce0004800000 */
.L_x_159:
[----:B------:R-:W-:Y:S05]  /*c8f0*/  BSYNC B1 ;  /* 0x0000000000017941 */ /* 0x000fea0003800000 */
.L_x_158:
[----:B------:R-:W-:-:S13]  /*c900*/  LOP3.LUT P1, RZ, R3, 0xff, RZ, 0xc0, !PT ;  /* 0x000000ff03ff7812 */ /* 0x000fda000782c0ff */
[----:B------:R-:W-:Y:S05]  /*c910*/  @P1 BRA `(.L_x_162) ;  /* 0xfffffff000a01947 */ /* 0x000fea000383ffff */
[----:B------:R-:W-:Y:S05]  /*c920*/  BSYNC B0 ;  /* 0x0000000000007941 */ /* 0x000fea0003800000 */
.L_x_150:
[----:B------:R-:W-:-:S03]  /*c930*/  UMOV UR4, 0xffffffff ;  /* 0xffffffff00047882 */ /* 0x000fc60000000000 */
[----:B------:R-:W-:Y:S05]  /*c940*/  BRA.DIV UR4, `(.L_x_163) ;  /* 0x0000000204fc7947 */ /* 0x000fea000b800000 */
[----:B------:R-:W-:-:S13]  /*c950*/  ELECT P6, URZ, PT ;  /* 0x00000000003f782f */ /* 0x000fda00038c0000 */
.L_x_177:
[----:B------:R-:W-:Y:S04]  /*c960*/  BSSY B0, `(.L_x_164) ;  /* 0x000001a000007945 */ /* 0x000fe80003800000 */
[----:B------:R-:W-:Y:S05]  /*c970*/  @!P6 BRA `(.L_x_165) ;  /* 0x000000000060e947 */ /* 0x000fea0003800000 */
[----:B------:R-:W-:-:S04]  /*c980*/  ULOP3.LUT UR4, UR39, 0x2, URZ, 0xfc, !UPT ;  /* 0x0000000227047892 */ /* 0x000fc8000f8efc3f */
[----:B------:R-:W-:-:S06]  /*c990*/  UISETP.NE.AND UP0, UPT, UR4, 0x3, UPT ;  /* 0x000000030400788c */ /* 0x000fcc000bf05270 */
[----:B------:R-:W-:-:S13]  /*c9a0*/  PLOP3.LUT P0, PT, PT, PT, UP0, 0x80, 0x0 ;  /* 0x000000000000781c */ /* 0x000fda0003f0f008 */
[----:B------:R-:W-:Y:S05]  /*c9b0*/  @!P0 BRA `(.L_x_166) ;  /* 0x0000000000048947 */ /* 0x000fea0003800000 */
[----:B------:R-:W-:Y:S01]  /*c9c0*/  BPT.TRAP 0x1 ;  /* 0x000000040000795c */ /* 0x000fe20000300000 */
.L_x_166:
[----:B------:R-:W0:Y:S01]  /*c9d0*/  S2R R3, SR_CgaCtaId ;  /* 0x0000000000037919 */ /* 0x000e220000008800 */
[----:B------:R-:W-:-:S04]  /*c9e0*/  MOV R2, 0x400 ;  /* 0x0000040000027802 */ /* 0x000fc80000000f00 */
[----:B0-----:R-:W-:Y:S02]  /*c9f0*/  LEA R3, R3, R2, 0x18 ;  /* 0x0000000203037211 */ /* 0x001fe400078ec0ff */
[----:B------:R-:W-:-:S03]  /*ca00*/  SHF.L.U32 R2, R8, 0x1f, RZ ;  /* 0x0000001f08027819 */ /* 0x000fc600000006ff */
[----:B------:R-:W-:-:S04]  /*ca10*/  VIADD R3, R3, 0x10 ;  /* 0x0000001003037836 */ /* 0x000fc80000000000 */
[C---:B------:R-:W-:Y:S02]  /*ca20*/  IMAD R7, R0.reuse, 0x8, R3 ;  /* 0x0000000800077824 */ /* 0x040fe400078e0203 */
[----:B------:R-:W-:Y:S02]  /*ca30*/  VIADD R0, R0, 0x1 ;  /* 0x0000000100007836 */ /* 0x000fe40000000000 */
[----:B------:R-:W0:Y:S03]  /*ca40*/  SYNCS.PHASECHK.TRANS64.TRYWAIT P0, [R7+URZ], R2 ;  /* 0x00000002070075a7 */ /* 0x000e26000800017f */
[----:B------:R-:W-:-:S04]  /*ca50*/  ISETP.NE.AND P1, PT, R0, 0x2, PT ;  /* 0x000000020000780c */ /* 0x000fc80003f25270 */
[----:B------:R-:W-:Y:S02]  /*ca60*/  SEL R5, RZ, 0x1, P1 ;  /* 0x00000001ff057807 */ /* 0x000fe40000800000 */
[----:B------:R-:W-:Y:S02]  /*ca70*/  SEL R0, R0, RZ, P1 ;  /* 0x000000ff00007207 */ /* 0x000fe40000800000 */
[----:B------:R-:W-:Y:S01]  /*ca80*/  LOP3.LUT R5, R8, R5, RZ, 0x3c, !PT ;  /* 0x0000000508057212 */ /* 0x000fe200078e3cff */
[----:B0-----:R-:W-:Y:S06]  /*ca90*/  @!P0 BRA `(.L_x_167) ;  /* 0x0000000000c88947 */ /* 0x001fec0003800000 */
.L_x_178:
[----:B------:R-:W-:Y:S01]  /*caa0*/  IMAD R3, R0, 0x8, R3 ;  /* 0x0000000800037824 */ /* 0x000fe200078e0203 */
[----:B------:R-:W-:-:S07]  /*cab0*/  SHF.L.U32 R0, R5, 0x1f, RZ ;  /* 0x0000001f05007819 */ /* 0x000fce00000006ff */
.L_x_168:
[----:B-1----:R1:W2:Y:S02]  /*cac0*/  SYNCS.PHASECHK.TRANS64.TRYWAIT P0, [R3+URZ], R0 ;  /* 0x00000000030075a7 */ /* 0x0022a4000800017f */
[----:B--2---:R-:W-:Y:S05]  /*cad0*/  @!P0 NANOSLEEP.SYNCS 0x989680 ;  /* 0x009896800000895d */ /* 0x004fea0003900000 */
[----:B------:R-:W2:Y:S02]  /*cae0*/  @!P0 SYNCS.PHASECHK.TRANS64 P0, [R3+URZ], R0 ;  /* 0x00000000030085a7 */ /* 0x000ea4000800007f */
[----:B--2---:R-:W-:Y:S05]  /*caf0*/  @!P0 BRA `(.L_x_168) ;  /* 0xfffffffc00f08947 */ /* 0x004fea000383ffff */
.L_x_165:
[----:B------:R-:W-:Y:S05]  /*cb00*/  BSYNC B0 ;  /* 0x0000000000007941 */ /* 0x000fea0003800000 */
.L_x_164:
[----:B------:R-:W-:Y:S05]  /*cb10*/  EXIT ;  /* 0x000000000000794d */ /* 0x000fea0003800000 */
.L_x_18:
[----:B0-----:R0:W1:Y:S02]  /*cb20*/  SYNCS.PHASECHK.TRANS64.TRYWAIT P0, [R87+URZ], R0 ;  /* 0x00000000570075a7 */ /* 0x001064000800017f */
[----:B-1----:R-:W-:Y:S05]  /*cb30*/  @!P0 NANOSLEEP.SYNCS 0x989680 ;  /* 0x009896800000895d */ /* 0x002fea0003900000 */
[----:B------:R-:W1:Y:S02]  /*cb40*/  @!P0 SYNCS.PHASECHK.TRANS64 P0, [R87+URZ], R0 ;  /* 0x00000000570085a7 */ /* 0x000e64000800007f */
[----:B-1----:R-:W-:Y:S05]  /*cb50*/  @!P0 BRA `(.L_x_18) ;  /* 0xfffffffc00f08947 */ /* 0x002fea000383ffff */
[----:B------:R-:W-:Y:S05]  /*cb60*/  BRA `(.L_x_169) ;  /* 0xffffff4c00287947 */ /* 0x000fea000383ffff */
.L_x_23:
[----:B-1----:R1:W2:Y:S02]  /*cb70*/  SYNCS.PHASECHK.TRANS64.TRYWAIT P1, [R3+URZ], R0 ;  /* 0x00000000030075a7 */ /* 0x0022a4000802017f */
[----:B--2---:R-:W-:Y:S05]  /*cb80*/  @!P1 NANOSLEEP.SYNCS 0x989680 ;  /* 0x009896800000995d */ /* 0x004fea0003900000 */
[----:B------:R-:W2:Y:S02]  /*cb90*/  @!P1 SYNCS.PHASECHK.TRANS64 P1, [R3+URZ], R0 ;  /* 0x00000000030095a7 */ /* 0x000ea4000802007f */
[----:B--2---:R-:W-:Y:S05]  /*cba0*/  @!P1 BRA `(.L_x_23) ;  /* 0xfffffffc00f09947 */ /* 0x004fea000383ffff */
[----:B------:R-:W-:Y:S05]  /*cbb0*/  BRA `(.L_x_22) ;  /* 0xffffff4c00907947 */ /* 0x000fea000383ffff */
.L_x_28:
[----:B-1----:R-:W-:-:S04]  /*cbc0*/  IMAD.U32 R5, RZ, RZ, UR4 ;  /* 0x00000004ff057e24 */ /* 0x002fc8000f8e00ff */
[----:B------:R1:W2:Y:S03]  /*cbd0*/  SYNCS.PHASECHK.TRANS64.TRYWAIT P1, [R5+URZ], R4 ;  /* 0x00000004050075a7 */ /* 0x0002a6000802017f */
[----:B--2---:R-:W-:Y:S05]  /*cbe0*/  @!P1 NANOSLEEP.SYNCS 0x989680 ;  /* 0x009896800000995d */ /* 0x004fea0003900000 */
[----:B------:R-:W2:Y:S02]  /*cbf0*/  @!P1 SYNCS.PHASECHK.TRANS64 P1, [R5+URZ], R4 ;  /* 0x00000004050095a7 */ /* 0x000ea4000802007f */
[----:B--2---:R-:W-:Y:S05]  /*cc00*/  @!P1 BRA `(.L_x_28) ;  /* 0xfffffffc00ec9947 */ /* 0x004fea000383ffff */
[----:B------:R-:W-:Y:S05]  /*cc10*/  BRA `(.L_x_27) ;  /* 0xffffff7800987947 */ /* 0x000fea000383ffff */
.L_x_34:
[----:B0-----:R0:W1:Y:S02]  /*cc20*/  SYNCS.PHASECHK.TRANS64.TRYWAIT P0, [R87+URZ+0x10], R0 ;  /* 0x00001000570075a7 */ /* 0x001064000800017f */
[----:B-1----:R-:W-:Y:S05]  /*cc30*/  @!P0 NANOSLEEP.SYNCS 0x989680 ;  /* 0x009896800000895d */ /* 0x002fea0003900000 */
[----:B------:R-:W1:Y:S02]  /*cc40*/  @!P0 SYNCS.PHASECHK.TRANS64 P0, [R87+URZ+0x10], R0 ;  /* 0x00001000570085a7 */ /* 0x000e64000800007f */
[----:B-1----:R-:W-:Y:S05]  /*cc50*/  @!P0 BRA `(.L_x_34) ;  /* 0xfffffffc00f08947 */ /* 0x002fea000383ffff */
[----:B------:R-:W-:Y:S05]  /*cc60*/  BRA `(.L_x_170) ;  /* 0xffffffa8003c7947 */ /* 0x000fea000383ffff */
.L_x_151:
[----:B------:R-:W-:Y:S01]  /*cc70*/  BSSY B1, `(.L_x_171) ;  /* 0x0000006000017945 */ /* 0x000fe20003800000 */
[----:B------:R-:W-:-:S07]  /*cc80*/  IMAD.MOV.U32 R15, RZ, RZ, -0x1 ;  /* 0xffffffffff0f7424 */ /* 0x000fce00078e00ff */
[----:B-----5:R-:W-:Y:S05]  /*cc90*/  WARPSYNC.COLLECTIVE R15, `(.L_x_172) ;  /* 0x000000000f0c7348 */ /* 0x020fea0003c00000 */
[----:B------:R-:W-:Y:S02]  /*cca0*/  ELECT P6, UR62, PT ;  /* 0x00000000003e782f */ /* 0x000fe400038c0000 */
[----:B------:R-:W-:Y:S01]  /*ccb0*/  MOV R14, UR62 ;  /* 0x0000003e000e7c02 */ /* 0x000fe20008000f00 */
[----:B-----5:R-:W-:Y:S10]  /*ccc0*/  ENDCOLLECTIVE ;  /* 0x000000000000791b */ /* 0x020ff40003800000 */
.L_x_172:
[----:B------:R-:W-:Y:S05]  /*ccd0*/  BSYNC B1 ;  /* 0x0000000000017941 */ /* 0x000fea0003800000 */
.L_x_171:
[----:B------:R-:W-:Y:S05]  /*cce0*/  BRA `(.L_x_173) ;  /* 0xffffffec00b87947 */ /* 0x000fea000383ffff */
.L_x_154:
[----:B0-----:R0:W1:Y:S02]  /*ccf0*/  SYNCS.PHASECHK.TRANS64.TRYWAIT P1, [R10+URZ+0x10], R3 ;  /* 0x000010030a0075a7 */ /* 0x001064000802017f */
[----:B-1----:R-:W-:Y:S05]  /*cd00*/  @!P1 NANOSLEEP.SYNCS 0x989680 ;  /* 0x009896800000995d */ /* 0x002fea0003900000 */
[----:B------:R-:W1:Y:S02]  /*cd10*/  @!P1 SYNCS.PHASECHK.TRANS64 P1, [R10+URZ+0x10], R3 ;  /* 0x000010030a0095a7 */ /* 0x000e64000802007f */
[----:B-1----:R-:W-:Y:S05]  /*cd20*/  @!P1 BRA `(.L_x_154) ;  /* 0xfffffffc00f09947 */ /* 0x002fea000383ffff */
[----:B------:R-:W-:Y:S05]  /*cd30*/  BRA `(.L_x_174) ;  /* 0xffffffec00f07947 */ /* 0x000fea000383ffff */
.L_x_163:
[----:B------:R-:W-:Y:S01]  /*cd40*/  BSSY B0, `(.L_x_175) ;  /* 0x0000006000007945 */ /* 0x000fe20003800000 */
[----:B------:R-:W-:-:S07]  /*cd50*/  IMAD.MOV.U32 R15, RZ, RZ, -0x1 ;  /* 0xffffffffff0f7424 */ /* 0x000fce00078e00ff */
[----:B-----5:R-:W-:Y:S05]  /*cd60*/  WARPSYNC.COLLECTIVE R15, `(.L_x_176) ;  /* 0x000000000f0c7348 */ /* 0x020fea0003c00000 */
[----:B------:R-:W-:Y:S02]  /*cd70*/  ELECT P6, UR62, PT ;  /* 0x00000000003e782f */ /* 0x000fe400038c0000 */
[----:B------:R-:W-:Y:S01]  /*cd80*/  MOV R14, UR62 ;  /* 0x0000003e000e7c02 */ /* 0x000fe20008000f00 */
[----:B-----5:R-:W-:Y:S10]  /*cd90*/  ENDCOLLECTIVE ;  /* 0x000000000000791b */ /* 0x020ff40003800000 */
.L_x_176:
[----:B------:R-:W-:Y:S05]  /*cda0*/  BSYNC B0 ;  /* 0x0000000000007941 */ /* 0x000fea0003800000 */
.L_x_175:
[----:B------:R-:W-:Y:S05]  /*cdb0*/  BRA `(.L_x_177) ;  /* 0xfffffff800e87947 */ /* 0x000fea000383ffff */
.L_x_167:
[----:B0-----:R0:W1:Y:S02]  /*cdc0*/  SYNCS.PHASECHK.TRANS64.TRYWAIT P0, [R7+URZ], R2 ;  /* 0x00000002070075a7 */ /* 0x001064000800017f */
[----:B-1----:R-:W-:Y:S05]  /*cdd0*/  @!P0 NANOSLEEP.SYNCS 0x989680 ;  /* 0x009896800000895d */ /* 0x002fea0003900000 */
[----:B------:R-:W1:Y:S02]  /*cde0*/  @!P0 SYNCS.PHASECHK.TRANS64 P0, [R7+URZ], R2 ;  /* 0x00000002070085a7 */ /* 0x000e64000800007f */
[----:B-1----:R-:W-:Y:S05]  /*cdf0*/  @!P0 BRA `(.L_x_167) ;  /* 0xfffffffc00f08947 */ /* 0x002fea000383ffff */
[----:B------:R-:W-:Y:S05]  /*ce00*/  BRA `(.L_x_178) ;  /* 0xfffffffc00247947 */ /* 0x000fea000383ffff */
.L_x_179:
[----:B------:R-:W-:-:S00]  /*ce10*/  BRA `(.L_x_179) ;  /* 0xfffffffc00fc7947 */ /* 0x000fc0000383ffff */
[----:B------:R-:W-:-:S00]  /*ce20*/  NOP ;  /* 0x0000000000007918 */ /* 0x000fc00000000000 */
        /* <DEDUP_REMOVED lines=13> */
.L_x_180:


//--------------------- .nv.global.init           --------------------------
	.section	.nv.global.init,"aw",@progbits
.nv.global.init:
	.type		$str$22,@object
	.size		$str$22,($str$23 - $str$22)
$str$22:
        /*0000*/ 	.byte	0x6b, 0x5f, 0x74, 0x69, 0x6c, 0x65, 0x5f, 0x63, 0x6f, 0x75, 0x6e, 0x74, 0x20, 0x3e, 0x3d, 0x20
        /*0010*/ 	.byte	0x31, 0x00
	.type		$str$23,@object
	.size		$str$23,(__unnamed_1 - $str$23)
$str$23:
        /*0012*/ 	.byte	0x2f, 0x74, 0x6d, 0x70, 0x2f, 0x63, 0x75, 0x74, 0x6c, 0x61, 0x73, 0x73, 0x5f, 0x73, 0x77, 0x65
        /*0022*/ 	.byte	0x65, 0x70, 0x5f, 0x73, 0x72, 0x63, 0x2f, 0x69, 0x6e, 0x63, 0x6c, 0x75, 0x64, 0x65, 0x2f, 0x63
        /*0032*/ 	.byte	0x75, 0x74, 0x6c, 0x61, 0x73, 0x73, 0x2f, 0x67, 0x65, 0x6d, 0x6d, 0x2f, 0x63, 0x6f, 0x6c, 0x6c
        /*0042*/ 	.byte	0x65, 0x63, 0x74, 0x69, 0x76, 0x65, 0x2f, 0x73, 0x6d, 0x39, 0x30, 0x5f, 0x6d, 0x6d, 0x61, 0x5f
        /*0052*/ 	.byte	0x74, 0x6d, 0x61, 0x5f, 0x67, 0x6d, 0x6d, 0x61, 0x5f, 0x73, 0x73, 0x5f, 0x77, 0x61, 0x72, 0x70
        /*0062*/ 	.byte	0x73, 0x70, 0x65, 0x63, 0x69, 0x61, 0x6c, 0x69, 0x7a, 0x65, 0x64, 0x2e, 0x68, 0x70, 0x70, 0x00
	.type		__unnamed_1,@object
	.size		__unnamed_1,(.L_0 - __unnamed_1)
__unnamed_1:
        /*0072*/ 	.byte	0x76, 0x6f, 0x69, 0x64, 0x20, 0x63, 0x75, 0x74, 0x6c, 0x61, 0x73, 0x73, 0x3a, 0x3a, 0x67, 0x65
        /* <DEDUP_REMOVED lines=180> */
        /*0bc2*/ 	.byte	0x69, 0x64, 0x65, 0x6e, 0x74, 0x69, 0x74, 0x79, 0x5d, 0x00
.L_0:


//--------------------- .nv.shared._ZN7cutlass13device_kernelINS_4gemm6kernel13GemmUniversalIN4cute5tupleIJiiiiEEENS1_10collective13CollectiveMmaINS1_34MainloopSm90TmaGmmaWarpSpecializedILi2ENS5_IJNS4_1CILi2EEENSA_ILi1EEESC_EEENS1_32KernelTmaWarpSpecializedPingpongEEENS5_IJNSA_ILi64EEENSA_ILi112EEENSA_ILi256EEEEEENS_10bfloat16_tENS5_IJlSC_lEEESK_SL_NS4_8TiledMMAINS4_8MMA_AtomIJNS4_4SM904GMMA27MMA_64x16x16_F32BF16BF16_SSILNSP_5MajorE0ELSR_0ELNSP_7ScaleInE1ELSS_1EEEEEENS4_6LayoutINS5_IJSC_SC_SC_EEENS5_IJNSA_ILi0EEESX_SX_EEEEENS5_IJNS4_10UnderscoreES10_S10_EEEEENS4_13SM90_TMA_LOADENS4_14ComposedLayoutINS4_7SwizzleILi3ELi4ELi3EEENS4_18smem_ptr_flag_bitsILi16EEENSV_INS5_IJNSA_ILi8EEESG_EEENS5_IJSG_SC_EEEEEEEvNS4_8identityENS4_23SM90_TMA_LOAD_MULTICASTES1D_vS1E_EENS_8epilogue10collective6detail29Sm90TmaWarpSpecializedAdapterINS1I_15DefaultEpilogueISK_SL_SL_NS1H_6thread17LinearCombinationISK_Li1EffLNS1M_9ScaleType4KindE0ELNS_15FloatRoundStyleE2ESK_EENS1_15EpilogueDefaultEEEEEvvEEEEvNT_6ParamsE --------------------------
	.section	.nv.shared._ZN7cutlass13device_kernelINS_4gemm6kernel13GemmUniversalIN4cute5tupleIJiiiiEEENS1_10collective13CollectiveMmaINS1_34MainloopSm90TmaGmmaWarpSpecializedILi2ENS5_IJNS4_1CILi2EEENSA_ILi1EEESC_EEENS1_32KernelTmaWarpSpecializedPingpongEEENS5_IJNSA_ILi64EEENSA_ILi112EEENSA_ILi256EEEEEENS_10bfloat16_tENS5_IJlSC_lEEESK_SL_NS4_8TiledMMAINS4_8MMA_AtomIJNS4_4SM904GMMA27MMA_64x16x16_F32BF16BF16_SSILNSP_5MajorE0ELSR_0ELNSP_7ScaleInE1ELSS_1EEEEEENS4_6LayoutINS5_IJSC_SC_SC_EEENS5_IJNSA_ILi0EEESX_SX_EEEEENS5_IJNS4_10UnderscoreES10_S10_EEEEENS4_13SM90_TMA_LOADENS4_14ComposedLayoutINS4_7SwizzleILi3ELi4ELi3EEENS4_18smem_ptr_flag_bitsILi16EEENSV_INS5_IJNSA_ILi8EEESG_EEENS5_IJSG_SC_EEEEEEEvNS4_8identityENS4_23SM90_TMA_LOAD_MULTICASTES1D_vS1E_EENS_8epilogue10collective6detail29Sm90TmaWarpSpecializedAdapterINS1I_15DefaultEpilogueISK_SL_SL_NS1H_6thread17LinearCombinationISK_Li1EffLNS1M_9ScaleType4KindE0ELNS_15FloatRoundStyleE2ESK_EENS1_15EpilogueDefaultEEEEEvvEEEEvNT_6ParamsE,"aw",@nobits
	.sectionflags	@""
	.align	16
	.zero		1024


//--------------------- .nv.shared.reserved.0     --------------------------
	.section	.nv.shared.reserved.0,"aw",@nobits
	.weak		__nv_reservedSMEM_offset_0_alias
	.size		__nv_reservedSMEM_offset_0_alias, 0, 0
	.other		__nv_reservedSMEM_offset_0_alias,@"STO_CUDA_RESERVED_SHARED STV_DEFAULT"
__nv_reservedSMEM_offset_0_alias:
	.zero		0


//--------------------- .nv.global                --------------------------
	.section	.nv.global,"aw",@nobits
.nv.global:
	.type		_ZN39_INTERNAL_d2f104c7_4_k_cu_d7418621_41824cute1_E,@object
	.size		_ZN39_INTERNAL_d2f104c7_4_k_cu_d7418621_41824cute1_E,(_ZN39_INTERNAL_d2f104c7_4_k_cu_d7418621_41824cuda3std3__45__cpo6cbeginE - _ZN39_INTERNAL_d2f104c7_4_k_cu_d7418621_41824cute1_E)
_ZN39_INTERNAL_d2f104c7_4_k_cu_d7418621_41824cute1_E:
	.zero		1
	.type		_ZN39_INTERNAL_d2f104c7_4_k_cu_d7418621_41824cuda3std3__45__cpo6cbeginE,@object
	.size		_ZN39_INTERNAL_d2f104c7_4_k_cu_d7418621_41824cuda3std3__45__cpo6cbeginE,(_ZN39_INTERNAL_d2f104c7_4_k_cu_d7418621_41824cuda3std3__48in_placeE - _ZN39_INTERNAL_d2f104c7_4_k_cu_d7418621_41824cuda3std3__45__cpo6cbeginE)
_ZN39_INTERNAL_d2f104c7_4_k_cu_d7418621_41824cuda3std3__45__cpo6cbeginE:
	.zero		1
	.type		_ZN39_INTERNAL_d2f104c7_4_k_cu_d7418621_41824cuda3std3__48in_placeE,@object
	.size		_ZN39_INTERNAL_d2f104c7_4_k_cu_d7418621_41824cuda3std3__48in_placeE,(_ZN39_INTERNAL_d2f104c7_4_k_cu_d7418621_41824cuda3std6ranges3__45__cpo9iter_moveE - _ZN39_INTERNAL_d2f104c7_4_k_cu_d7418621_41824cuda3std3__48in_placeE)
_ZN39_INTERNAL_d2f104c7_4_k_cu_d7418621_41824cuda3std3__48in_placeE:
	.zero		1
	.type		_ZN39_INTERNAL_d2f104c7_4_k_cu_d7418621_41824cuda3std6ranges3__45__cpo9iter_moveE,@object
	.size		_ZN39_INTERNAL_d2f104c7_4_k_cu_d7418621_41824cuda3std6ranges3__45__cpo9iter_moveE,(_ZN39_INTERNAL_d2f104c7_4_k_cu_d7418621_41824cuda3std3__45__cpo5beginE - _ZN39_INTERNAL_d2f104c7_4_k_cu_d7418621_41824cuda3std6ranges3__45__cpo9iter_moveE)
_ZN39_INTERNAL_d2f104c7_4_k_cu_d7418621_41824cuda3std6ranges3__45__cpo9iter_moveE:
	.zero		1
	.type		_ZN39_INTERNAL_d2f104c7_4_k_cu_d7418621_41824cuda3std3__45__cpo5beginE,@object
	.size		_ZN39_INTERNAL_d2f104c7_4_k_cu_d7418621_41824cuda3std3__45__cpo5beginE,(_ZN39_INTERNAL_d2f104c7_4_k_cu_d7418621_41824cuda3std3__441_GLOBAL__N__d2f104c7_4_k_cu_d7418621_41826ignoreE - _ZN39_INTERNAL_d2f104c7_4_k_cu_d7418621_41824cuda3std3__45__cpo5beginE)
_ZN39_INTERNAL_d2f104c7_4_k_cu_d7418621_41824cuda3std3__45__cpo5beginE:
	.zero		1
	.type		_ZN39_INTERNAL_d2f104c7_4_k_cu_d7418621_41824cuda3std3__441_GLOBAL__N__d2f104c7_4_k_cu_d7418621_41826ignoreE,@object
	.size		_ZN39_INTERNAL_d2f104c7_4_k_cu_d7418621_41824cuda3std3__441_GLOBAL__N__d2f104c7_4_k_cu_d7418621_41826ignoreE,(_ZN39_INTERNAL_d2f104c7_4_k_cu_d7418621_41824cute7productE - _ZN39_INTERNAL_d2f104c7_4_k_cu_d7418621_41824cuda3std3__441_GLOBAL__N__d2f104c7_4_k_cu_d7418621_41826ignoreE)
_ZN39_INTERNAL_d2f104c7_4_k_cu_d7418621_41824cuda3std3__441_GLOBAL__N__d2f104c7_4_k_cu_d7418621_41826ignoreE:
	.zero		1
	.type		_ZN39_INTERNAL_d2f104c7_4_k_cu_d7418621_41824cute7productE,@object
	.size		_ZN39_INTERNAL_d2f104c7_4_k_cu_d7418621_41824cute7productE,(_ZN39_INTERNAL_d2f104c7_4_k_cu_d7418621_41824cuda3std3__45__cpo3endE - _ZN39_INTERNAL_d2f104c7_4_k_cu_d7418621_41824cute7productE)
_ZN39_INTERNAL_d2f104c7_4_k_cu_d7418621_41824cute7productE:
	.zero		1
	.type		_ZN39_INTERNAL_d2f104c7_4_k_cu_d7418621_41824cuda3std3__45__cpo3endE,@object
	.size		_ZN39_INTERNAL_d2f104c7_4_k_cu_d7418621_41824cuda3std3__45__cpo3endE,(_ZN39_INTERNAL_d2f104c7_4_k_cu_d7418621_41824cuda3std3__419piecewise_constructE - _ZN39_INTERNAL_d2f104c7_4_k_cu_d7418621_41824cuda3std3__45__cpo3endE)
_ZN39_INTERNAL_d2f104c7_4_k_cu_d7418621_41824cuda3std3__45__cpo3endE:
	.zero		1
	.type		_ZN39_INTERNAL_d2f104c7_4_k_cu_d7418621_41824cuda3std3__419piecewise_constructE,@object
	.size		_ZN39_INTERNAL_d2f104c7_4_k_cu_d7418621_41824cuda3std3__419piecewise_constructE,(_ZN39_INTERNAL_d2f104c7_4_k_cu_d7418621_41824cuda3std3__45__cpo4cendE - _ZN39_INTERNAL_d2f104c7_4_k_cu_d7418621_41824cuda3std3__419piecewise_constructE)
_ZN39_INTERNAL_d2f104c7_4_k_cu_d7418621_41824cuda3std3__419piecewise_constructE:
	.zero		1
	.type		_ZN39_INTERNAL_d2f104c7_4_k_cu_d7418621_41824cuda3std3__45__cpo4cendE,@object
	.size		_ZN39_INTERNAL_d2f104c7_4_k_cu_d7418621_41824cuda3std3__45__cpo4cendE,(_ZN39_INTERNAL_d2f104c7_4_k_cu_d7418621_41824cuda3std6ranges3__45__cpo4swapE - _ZN39_INTERNAL_d2f104c7_4_k_cu_d7418621_41824cuda3std3__45__cpo4cendE)
_ZN39_INTERNAL_d2f104c7_4_k_cu_d7418621_41824cuda3std3__45__cpo4cendE:
	.zero		1
	.type		_ZN39_INTERNAL_d2f104c7_4_k_cu_d7418621_41824cuda3std6ranges3__45__cpo4swapE,@object
	.size		_ZN39_INTERNAL_d2f104c7_4_k_cu_d7418621_41824cuda3std6ranges3__45__cpo4swapE,(.L_8 - _ZN39_INTERNAL_d2f104c7_4_k_cu_d7418621_41824cuda3std6ranges3__45__cpo4swapE)
_ZN39_INTERNAL_d2f104c7_4_k_cu_d7418621_41824cuda3std6ranges3__45__cpo4swapE:
	.zero		1
.L_8:


//--------------------- .nv.constant0._ZN7cutlass13device_kernelINS_4gemm6kernel13GemmUniversalIN4cute5tupleIJiiiiEEENS1_10collective13CollectiveMmaINS1_34MainloopSm90TmaGmmaWarpSpecializedILi2ENS5_IJNS4_1CILi2EEENSA_ILi1EEESC_EEENS1_32KernelTmaWarpSpecializedPingpongEEENS5_IJNSA_ILi64EEENSA_ILi112EEENSA_ILi256EEEEEENS_10bfloat16_tENS5_IJlSC_lEEESK_SL_NS4_8TiledMMAINS4_8MMA_AtomIJNS4_4SM904GMMA27MMA_64x16x16_F32BF16BF16_SSILNSP_5MajorE0ELSR_0ELNSP_7ScaleInE1ELSS_1EEEEEENS4_6LayoutINS5_IJSC_SC_SC_EEENS5_IJNSA_ILi0EEESX_SX_EEEEENS5_IJNS4_10UnderscoreES10_S10_EEEEENS4_13SM90_TMA_LOADENS4_14ComposedLayoutINS4_7SwizzleILi3ELi4ELi3EEENS4_18smem_ptr_flag_bitsILi16EEENSV_INS5_IJNSA_ILi8EEESG_EEENS5_IJSG_SC_EEEEEEEvNS4_8identityENS4_23SM90_TMA_LOAD_MULTICASTES1D_vS1E_EENS_8epilogue10collective6detail29Sm90TmaWarpSpecializedAdapterINS1I_15DefaultEpilogueISK_SL_SL_NS1H_6thread17LinearCombinationISK_Li1EffLNS1M_9ScaleType4KindE0ELNS_15FloatRoundStyleE2ESK_EENS1_15EpilogueDefaultEEEEEvvEEEEvNT_6ParamsE --------------------------
	.section	.nv.constant0._ZN7cutlass13device_kernelINS_4gemm6kernel13GemmUniversalIN4cute5tupleIJiiiiEEENS1_10collective13CollectiveMmaINS1_34MainloopSm90TmaGmmaWarpSpecializedILi2ENS5_IJNS4_1CILi2EEENSA_ILi1EEESC_EEENS1_32KernelTmaWarpSpecializedPingpongEEENS5_IJNSA_ILi64EEENSA_ILi112EEENSA_ILi256EEEEEENS_10bfloat16_tENS5_IJlSC_lEEESK_SL_NS4_8TiledMMAINS4_8MMA_AtomIJNS4_4SM904GMMA27MMA_64x16x16_F32BF16BF16_SSILNSP_5MajorE0ELSR_0ELNSP_7ScaleInE1ELSS_1EEEEEENS4_6LayoutINS5_IJSC_SC_SC_EEENS5_IJNSA_ILi0EEESX_SX_EEEEENS5_IJNS4_10UnderscoreES10_S10_EEEEENS4_13SM90_TMA_LOADENS4_14ComposedLayoutINS4_7SwizzleILi3ELi4ELi3EEENS4_18smem_ptr_flag_bitsILi16EEENSV_INS5_IJNSA_ILi8EEESG_EEENS5_IJSG_SC_EEEEEEEvNS4_8identityENS4_23SM90_TMA_LOAD_MULTICASTES1D_vS1E_EENS_8epilogue10collective6detail29Sm90TmaWarpSpecializedAdapterINS1I_15DefaultEpilogueISK_SL_SL_NS1H_6thread17LinearCombinationISK_Li1EffLNS1M_9ScaleType4KindE0ELNS_15FloatRoundStyleE2ESK_EENS1_15EpilogueDefaultEEEEEvvEEEEvNT_6ParamsE,"a",@progbits
	.sectionflags	@""
	.align	4
.nv.constant0._ZN7cutlass13device_kernelINS_4gemm6kernel13GemmUniversalIN4cute5tupleIJiiiiEEENS1_10collective13CollectiveMmaINS1_34MainloopSm90TmaGmmaWarpSpecializedILi2ENS5_IJNS4_1CILi2EEENSA_ILi1EEESC_EEENS1_32KernelTmaWarpSpecializedPingpongEEENS5_IJNSA_ILi64EEENSA_ILi112EEENSA_ILi256EEEEEENS_10bfloat16_tENS5_IJlSC_lEEESK_SL_NS4_8TiledMMAINS4_8MMA_AtomIJNS4_4SM904GMMA27MMA_64x16x16_F32BF16BF16_SSILNSP_5MajorE0ELSR_0ELNSP_7ScaleInE1ELSS_1EEEEEENS4_6LayoutINS5_IJSC_SC_SC_EEENS5_IJNSA_ILi0EEESX_SX_EEEEENS5_IJNS4_10UnderscoreES10_S10_EEEEENS4_13SM90_TMA_LOADENS4_14ComposedLayoutINS4_7SwizzleILi3ELi4ELi3EEENS4_18smem_ptr_flag_bitsILi16EEENSV_INS5_IJNSA_ILi8EEESG_EEENS5_IJSG_SC_EEEEEEEvNS4_8identityENS4_23SM90_TMA_LOAD_MULTICASTES1D_vS1E_EENS_8epilogue10collective6detail29Sm90TmaWarpSpecializedAdapterINS1I_15DefaultEpilogueISK_SL_SL_NS1H_6thread17LinearCombinationISK_Li1EffLNS1M_9ScaleType4KindE0ELNS_15FloatRoundStyleE2ESK_EENS1_15EpilogueDefaultEEEEEvvEEEEvNT_6ParamsE:
	.zero		1664


//--------------------- SYMBOLS --------------------------

	.type		.nv.reservedSmem.offset0,@object
	.size		.nv.reservedSmem.offset0,0x4
	.type		__assertfail,@function
